//
// Generated by NVIDIA NVVM Compiler
//
// Compiler Build ID: CL-36424714
// Cuda compilation tools, release 13.0, V13.0.88
// Based on NVVM 20.0.0
//

.version 9.0
.target sm_100
.address_size 64

	// .globl	_Z18predictBatchKernelPdiP12FlatTreeNodePiii8TaskTypeS_
// _ZZ19calculateGiniKernelPdPiiS_E10classCount has been demoted

.visible .entry _Z18predictBatchKernelPdiP12FlatTreeNodePiii8TaskTypeS_(
	.param .u64 .ptr .align 1 _Z18predictBatchKernelPdiP12FlatTreeNodePiii8TaskTypeS__param_0,
	.param .u32 _Z18predictBatchKernelPdiP12FlatTreeNodePiii8TaskTypeS__param_1,
	.param .u64 .ptr .align 1 _Z18predictBatchKernelPdiP12FlatTreeNodePiii8TaskTypeS__param_2,
	.param .u64 .ptr .align 1 _Z18predictBatchKernelPdiP12FlatTreeNodePiii8TaskTypeS__param_3,
	.param .u32 _Z18predictBatchKernelPdiP12FlatTreeNodePiii8TaskTypeS__param_4,
	.param .u32 _Z18predictBatchKernelPdiP12FlatTreeNodePiii8TaskTypeS__param_5,
	.param .u32 _Z18predictBatchKernelPdiP12FlatTreeNodePiii8TaskTypeS__param_6,
	.param .u64 .ptr .align 1 _Z18predictBatchKernelPdiP12FlatTreeNodePiii8TaskTypeS__param_7
)
{
	.local .align 16 .b8 	__local_depot0[400];
	.reg .b64 	%SP;
	.reg .b64 	%SPL;
	.reg .pred 	%p<113>;
	.reg .b16 	%rs<5>;
	.reg .b32 	%r<536>;
	.reg .b64 	%rd<57>;
	.reg .b64 	%fd<16>;

	mov.u64 	%SPL, __local_depot0;
	ld.param.u64 	%rd16, [_Z18predictBatchKernelPdiP12FlatTreeNodePiii8TaskTypeS__param_0];
	ld.param.u32 	%r213, [_Z18predictBatchKernelPdiP12FlatTreeNodePiii8TaskTypeS__param_1];
	ld.param.u64 	%rd18, [_Z18predictBatchKernelPdiP12FlatTreeNodePiii8TaskTypeS__param_2];
	ld.param.u64 	%rd19, [_Z18predictBatchKernelPdiP12FlatTreeNodePiii8TaskTypeS__param_3];
	ld.param.u32 	%r214, [_Z18predictBatchKernelPdiP12FlatTreeNodePiii8TaskTypeS__param_4];
	ld.param.u32 	%r216, [_Z18predictBatchKernelPdiP12FlatTreeNodePiii8TaskTypeS__param_5];
	ld.param.u32 	%r215, [_Z18predictBatchKernelPdiP12FlatTreeNodePiii8TaskTypeS__param_6];
	ld.param.u64 	%rd17, [_Z18predictBatchKernelPdiP12FlatTreeNodePiii8TaskTypeS__param_7];
	cvta.to.global.u64 	%rd1, %rd18;
	cvta.to.global.u64 	%rd2, %rd19;
	cvta.to.global.u64 	%rd3, %rd17;
	add.u64 	%rd4, %SPL, 0;
	mov.u32 	%r217, %ctaid.x;
	mov.u32 	%r218, %ntid.x;
	mov.u32 	%r219, %tid.x;
	mad.lo.s32 	%r1, %r217, %r218, %r219;
	setp.ge.s32 	%p1, %r1, %r216;
	@%p1 bra 	$L__BB0_25;
	cvta.to.global.u64 	%rd21, %rd16;
	mul.lo.s32 	%r220, %r213, %r1;
	mul.wide.s32 	%rd22, %r220, 8;
	add.s64 	%rd5, %rd21, %rd22;
	setp.ne.s32 	%p2, %r215, 1;
	@%p2 bra 	$L__BB0_12;
	setp.lt.s32 	%p108, %r214, 1;
	mov.f64 	%fd15, 0d0000000000000000;
	@%p108 bra 	$L__BB0_11;
	mov.f64 	%fd15, 0d0000000000000000;
	mov.b32 	%r432, 0;
$L__BB0_4:
	mul.wide.u32 	%rd40, %r432, 4;
	add.s64 	%rd41, %rd2, %rd40;
	ld.global.u32 	%r430, [%rd41];
	mul.wide.s32 	%rd42, %r430, 40;
	add.s64 	%rd6, %rd1, %rd42;
	ld.global.u8 	%rs3, [%rd6];
	setp.ne.s16 	%p109, %rs3, 0;
	mov.b64 	%rd54, 0;
	@%p109 bra 	$L__BB0_10;
	mov.b64 	%rd54, 0;
$L__BB0_6:
	mad.lo.s64 	%rd44, %rd54, 40, %rd6;
	add.s64 	%rd8, %rd44, 4;
	ld.global.u32 	%r431, [%rd44+4];
	mul.wide.s32 	%rd45, %r431, 8;
	add.s64 	%rd46, %rd5, %rd45;
	ld.global.f64 	%fd9, [%rd46];
	ld.global.f64 	%fd10, [%rd44+8];
	setp.gtu.f64 	%p110, %fd9, %fd10;
	@%p110 bra 	$L__BB0_8;
	ld.global.u32 	%r433, [%rd8+24];
	bra.uni 	$L__BB0_9;
$L__BB0_8:
	ld.global.u32 	%r433, [%rd8+28];
$L__BB0_9:
	cvt.s64.s32 	%rd54, %r433;
	mul.wide.s32 	%rd47, %r433, 40;
	add.s64 	%rd48, %rd6, %rd47;
	ld.global.u8 	%rs4, [%rd48];
	setp.eq.s16 	%p111, %rs4, 0;
	@%p111 bra 	$L__BB0_6;
$L__BB0_10:
	mad.lo.s64 	%rd49, %rd54, 40, %rd6;
	ld.global.f64 	%fd11, [%rd49+16];
	add.f64 	%fd15, %fd15, %fd11;
	add.s32 	%r432, %r432, 1;
	setp.ne.s32 	%p112, %r432, %r214;
	@%p112 bra 	$L__BB0_4;
$L__BB0_11:
	cvt.rn.f64.s32 	%fd12, %r214;
	div.rn.f64 	%fd13, %fd15, %fd12;
	mul.wide.s32 	%rd50, %r1, 8;
	add.s64 	%rd51, %rd3, %rd50;
	st.global.f64 	[%rd51], %fd13;
	bra.uni 	$L__BB0_25;
$L__BB0_12:
	mov.b32 	%r436, 0;
	st.local.v4.u32 	[%rd4], {%r436, %r436, %r436, %r436};
	st.local.v4.u32 	[%rd4+16], {%r436, %r436, %r436, %r436};
	st.local.v4.u32 	[%rd4+32], {%r436, %r436, %r436, %r436};
	st.local.v4.u32 	[%rd4+48], {%r436, %r436, %r436, %r436};
	st.local.v4.u32 	[%rd4+64], {%r436, %r436, %r436, %r436};
	st.local.v4.u32 	[%rd4+80], {%r436, %r436, %r436, %r436};
	st.local.v4.u32 	[%rd4+96], {%r436, %r436, %r436, %r436};
	st.local.v4.u32 	[%rd4+112], {%r436, %r436, %r436, %r436};
	st.local.v4.u32 	[%rd4+128], {%r436, %r436, %r436, %r436};
	st.local.v4.u32 	[%rd4+144], {%r436, %r436, %r436, %r436};
	st.local.v4.u32 	[%rd4+160], {%r436, %r436, %r436, %r436};
	st.local.v4.u32 	[%rd4+176], {%r436, %r436, %r436, %r436};
	st.local.v4.u32 	[%rd4+192], {%r436, %r436, %r436, %r436};
	st.local.v4.u32 	[%rd4+208], {%r436, %r436, %r436, %r436};
	st.local.v4.u32 	[%rd4+224], {%r436, %r436, %r436, %r436};
	st.local.v4.u32 	[%rd4+240], {%r436, %r436, %r436, %r436};
	st.local.v4.u32 	[%rd4+256], {%r436, %r436, %r436, %r436};
	st.local.v4.u32 	[%rd4+272], {%r436, %r436, %r436, %r436};
	st.local.v4.u32 	[%rd4+288], {%r436, %r436, %r436, %r436};
	st.local.v4.u32 	[%rd4+304], {%r436, %r436, %r436, %r436};
	st.local.v4.u32 	[%rd4+320], {%r436, %r436, %r436, %r436};
	st.local.v4.u32 	[%rd4+336], {%r436, %r436, %r436, %r436};
	st.local.v4.u32 	[%rd4+352], {%r436, %r436, %r436, %r436};
	st.local.v4.u32 	[%rd4+368], {%r436, %r436, %r436, %r436};
	st.local.v4.u32 	[%rd4+384], {%r436, %r436, %r436, %r436};
	setp.lt.s32 	%p3, %r214, 1;
	mov.u32 	%r437, %r436;
	mov.u32 	%r438, %r436;
	mov.u32 	%r439, %r436;
	mov.u32 	%r440, %r436;
	mov.u32 	%r441, %r436;
	mov.u32 	%r442, %r436;
	mov.u32 	%r443, %r436;
	mov.u32 	%r444, %r436;
	mov.u32 	%r445, %r436;
	mov.u32 	%r446, %r436;
	mov.u32 	%r447, %r436;
	mov.u32 	%r448, %r436;
	mov.u32 	%r449, %r436;
	mov.u32 	%r450, %r436;
	mov.u32 	%r451, %r436;
	mov.u32 	%r452, %r436;
	mov.u32 	%r453, %r436;
	mov.u32 	%r454, %r436;
	mov.u32 	%r455, %r436;
	mov.u32 	%r456, %r436;
	mov.u32 	%r457, %r436;
	mov.u32 	%r458, %r436;
	mov.u32 	%r459, %r436;
	mov.u32 	%r460, %r436;
	mov.u32 	%r461, %r436;
	mov.u32 	%r462, %r436;
	mov.u32 	%r463, %r436;
	mov.u32 	%r464, %r436;
	mov.u32 	%r465, %r436;
	mov.u32 	%r466, %r436;
	mov.u32 	%r467, %r436;
	mov.u32 	%r468, %r436;
	mov.u32 	%r469, %r436;
	mov.u32 	%r470, %r436;
	mov.u32 	%r471, %r436;
	mov.u32 	%r472, %r436;
	mov.u32 	%r473, %r436;
	mov.u32 	%r474, %r436;
	mov.u32 	%r475, %r436;
	mov.u32 	%r476, %r436;
	mov.u32 	%r477, %r436;
	mov.u32 	%r478, %r436;
	mov.u32 	%r479, %r436;
	mov.u32 	%r480, %r436;
	mov.u32 	%r481, %r436;
	mov.u32 	%r482, %r436;
	mov.u32 	%r483, %r436;
	mov.u32 	%r484, %r436;
	mov.u32 	%r485, %r436;
	mov.u32 	%r486, %r436;
	mov.u32 	%r487, %r436;
	mov.u32 	%r488, %r436;
	mov.u32 	%r489, %r436;
	mov.u32 	%r490, %r436;
	mov.u32 	%r491, %r436;
	mov.u32 	%r492, %r436;
	mov.u32 	%r493, %r436;
	mov.u32 	%r494, %r436;
	mov.u32 	%r495, %r436;
	mov.u32 	%r496, %r436;
	mov.u32 	%r497, %r436;
	mov.u32 	%r498, %r436;
	mov.u32 	%r499, %r436;
	mov.u32 	%r500, %r436;
	mov.u32 	%r501, %r436;
	mov.u32 	%r502, %r436;
	mov.u32 	%r503, %r436;
	mov.u32 	%r504, %r436;
	mov.u32 	%r505, %r436;
	mov.u32 	%r506, %r436;
	mov.u32 	%r507, %r436;
	mov.u32 	%r508, %r436;
	mov.u32 	%r509, %r436;
	mov.u32 	%r510, %r436;
	mov.u32 	%r511, %r436;
	mov.u32 	%r512, %r436;
	mov.u32 	%r513, %r436;
	mov.u32 	%r514, %r436;
	mov.u32 	%r515, %r436;
	mov.u32 	%r516, %r436;
	mov.u32 	%r517, %r436;
	mov.u32 	%r518, %r436;
	mov.u32 	%r519, %r436;
	mov.u32 	%r520, %r436;
	mov.u32 	%r521, %r436;
	mov.u32 	%r522, %r436;
	mov.u32 	%r523, %r436;
	mov.u32 	%r524, %r436;
	mov.u32 	%r525, %r436;
	mov.u32 	%r526, %r436;
	mov.u32 	%r527, %r436;
	mov.u32 	%r528, %r436;
	mov.u32 	%r529, %r436;
	mov.u32 	%r530, %r436;
	mov.u32 	%r531, %r436;
	mov.u32 	%r532, %r436;
	mov.u32 	%r533, %r436;
	mov.u32 	%r534, %r436;
	mov.u32 	%r535, %r436;
	@%p3 bra 	$L__BB0_24;
	mov.b32 	%r434, 0;
$L__BB0_14:
	mul.wide.u32 	%rd24, %r434, 4;
	add.s64 	%rd25, %rd2, %rd24;
	ld.global.u32 	%r223, [%rd25];
	mul.wide.s32 	%rd26, %r223, 40;
	add.s64 	%rd11, %rd1, %rd26;
	ld.global.u8 	%rs1, [%rd11];
	setp.ne.s16 	%p4, %rs1, 0;
	mov.b64 	%rd56, 0;
	@%p4 bra 	$L__BB0_20;
	mov.b64 	%rd56, 0;
$L__BB0_16:
	mad.lo.s64 	%rd28, %rd56, 40, %rd11;
	add.s64 	%rd13, %rd28, 4;
	ld.global.u32 	%r224, [%rd28+4];
	mul.wide.s32 	%rd29, %r224, 8;
	add.s64 	%rd30, %rd5, %rd29;
	ld.global.f64 	%fd4, [%rd30];
	ld.global.f64 	%fd5, [%rd28+8];
	setp.gtu.f64 	%p5, %fd4, %fd5;
	@%p5 bra 	$L__BB0_18;
	ld.global.u32 	%r435, [%rd13+24];
	bra.uni 	$L__BB0_19;
$L__BB0_18:
	ld.global.u32 	%r435, [%rd13+28];
$L__BB0_19:
	cvt.s64.s32 	%rd56, %r435;
	mul.wide.s32 	%rd31, %r435, 40;
	add.s64 	%rd32, %rd11, %rd31;
	ld.global.u8 	%rs2, [%rd32];
	setp.eq.s16 	%p6, %rs2, 0;
	@%p6 bra 	$L__BB0_16;
$L__BB0_20:
	mad.lo.s64 	%rd33, %rd56, 40, %rd11;
	ld.global.u32 	%r11, [%rd33+24];
	setp.gt.u32 	%p7, %r11, 99;
	@%p7 bra 	$L__BB0_22;
	mul.wide.u32 	%rd34, %r11, 4;
	add.s64 	%rd35, %rd4, %rd34;
	ld.local.u32 	%r225, [%rd35];
	add.s32 	%r226, %r225, 1;
	st.local.u32 	[%rd35], %r226;
$L__BB0_22:
	add.s32 	%r434, %r434, 1;
	setp.ne.s32 	%p8, %r434, %r214;
	@%p8 bra 	$L__BB0_14;
	ld.local.v4.u32 	{%r535, %r534, %r533, %r532}, [%rd4];
	ld.local.v4.u32 	{%r531, %r530, %r529, %r528}, [%rd4+16];
	ld.local.v4.u32 	{%r527, %r526, %r525, %r524}, [%rd4+32];
	ld.local.v4.u32 	{%r523, %r522, %r521, %r520}, [%rd4+48];
	ld.local.v4.u32 	{%r519, %r518, %r517, %r516}, [%rd4+64];
	ld.local.v4.u32 	{%r515, %r514, %r513, %r512}, [%rd4+80];
	ld.local.v4.u32 	{%r511, %r510, %r509, %r508}, [%rd4+96];
	ld.local.v4.u32 	{%r507, %r506, %r505, %r504}, [%rd4+112];
	ld.local.v4.u32 	{%r503, %r502, %r501, %r500}, [%rd4+128];
	ld.local.v4.u32 	{%r499, %r498, %r497, %r496}, [%rd4+144];
	ld.local.v4.u32 	{%r495, %r494, %r493, %r492}, [%rd4+160];
	ld.local.v4.u32 	{%r491, %r490, %r489, %r488}, [%rd4+176];
	ld.local.v4.u32 	{%r487, %r486, %r485, %r484}, [%rd4+192];
	ld.local.v4.u32 	{%r483, %r482, %r481, %r480}, [%rd4+208];
	ld.local.v4.u32 	{%r479, %r478, %r477, %r476}, [%rd4+224];
	ld.local.v4.u32 	{%r475, %r474, %r473, %r472}, [%rd4+240];
	ld.local.v4.u32 	{%r471, %r470, %r469, %r468}, [%rd4+256];
	ld.local.v4.u32 	{%r467, %r466, %r465, %r464}, [%rd4+272];
	ld.local.v4.u32 	{%r463, %r462, %r461, %r460}, [%rd4+288];
	ld.local.v4.u32 	{%r459, %r458, %r457, %r456}, [%rd4+304];
	ld.local.v4.u32 	{%r455, %r454, %r453, %r452}, [%rd4+320];
	ld.local.v4.u32 	{%r451, %r450, %r449, %r448}, [%rd4+336];
	ld.local.v4.u32 	{%r447, %r446, %r445, %r444}, [%rd4+352];
	ld.local.v4.u32 	{%r443, %r442, %r441, %r440}, [%rd4+368];
	ld.local.v4.u32 	{%r439, %r438, %r437, %r436}, [%rd4+384];
$L__BB0_24:
	ld.param.u64 	%rd52, [_Z18predictBatchKernelPdiP12FlatTreeNodePiii8TaskTypeS__param_7];
	max.s32 	%r227, %r535, 0;
	setp.gt.s32 	%p9, %r534, %r227;
	max.s32 	%r228, %r534, %r227;
	selp.u32 	%r229, 1, 0, %p9;
	setp.gt.s32 	%p10, %r533, %r228;
	max.s32 	%r230, %r533, %r228;
	selp.b32 	%r231, 2, %r229, %p10;
	setp.gt.s32 	%p11, %r532, %r230;
	max.s32 	%r232, %r532, %r230;
	selp.b32 	%r233, 3, %r231, %p11;
	setp.gt.s32 	%p12, %r531, %r232;
	max.s32 	%r234, %r531, %r232;
	selp.b32 	%r235, 4, %r233, %p12;
	setp.gt.s32 	%p13, %r530, %r234;
	max.s32 	%r236, %r530, %r234;
	selp.b32 	%r237, 5, %r235, %p13;
	setp.gt.s32 	%p14, %r529, %r236;
	max.s32 	%r238, %r529, %r236;
	selp.b32 	%r239, 6, %r237, %p14;
	setp.gt.s32 	%p15, %r528, %r238;
	max.s32 	%r240, %r528, %r238;
	selp.b32 	%r241, 7, %r239, %p15;
	setp.gt.s32 	%p16, %r527, %r240;
	max.s32 	%r242, %r527, %r240;
	selp.b32 	%r243, 8, %r241, %p16;
	setp.gt.s32 	%p17, %r526, %r242;
	max.s32 	%r244, %r526, %r242;
	selp.b32 	%r245, 9, %r243, %p17;
	setp.gt.s32 	%p18, %r525, %r244;
	max.s32 	%r246, %r525, %r244;
	selp.b32 	%r247, 10, %r245, %p18;
	setp.gt.s32 	%p19, %r524, %r246;
	max.s32 	%r248, %r524, %r246;
	selp.b32 	%r249, 11, %r247, %p19;
	setp.gt.s32 	%p20, %r523, %r248;
	max.s32 	%r250, %r523, %r248;
	selp.b32 	%r251, 12, %r249, %p20;
	setp.gt.s32 	%p21, %r522, %r250;
	max.s32 	%r252, %r522, %r250;
	selp.b32 	%r253, 13, %r251, %p21;
	setp.gt.s32 	%p22, %r521, %r252;
	max.s32 	%r254, %r521, %r252;
	selp.b32 	%r255, 14, %r253, %p22;
	setp.gt.s32 	%p23, %r520, %r254;
	max.s32 	%r256, %r520, %r254;
	selp.b32 	%r257, 15, %r255, %p23;
	setp.gt.s32 	%p24, %r519, %r256;
	max.s32 	%r258, %r519, %r256;
	selp.b32 	%r259, 16, %r257, %p24;
	setp.gt.s32 	%p25, %r518, %r258;
	max.s32 	%r260, %r518, %r258;
	selp.b32 	%r261, 17, %r259, %p25;
	setp.gt.s32 	%p26, %r517, %r260;
	max.s32 	%r262, %r517, %r260;
	selp.b32 	%r263, 18, %r261, %p26;
	setp.gt.s32 	%p27, %r516, %r262;
	max.s32 	%r264, %r516, %r262;
	selp.b32 	%r265, 19, %r263, %p27;
	setp.gt.s32 	%p28, %r515, %r264;
	max.s32 	%r266, %r515, %r264;
	selp.b32 	%r267, 20, %r265, %p28;
	setp.gt.s32 	%p29, %r514, %r266;
	max.s32 	%r268, %r514, %r266;
	selp.b32 	%r269, 21, %r267, %p29;
	setp.gt.s32 	%p30, %r513, %r268;
	max.s32 	%r270, %r513, %r268;
	selp.b32 	%r271, 22, %r269, %p30;
	setp.gt.s32 	%p31, %r512, %r270;
	max.s32 	%r272, %r512, %r270;
	selp.b32 	%r273, 23, %r271, %p31;
	setp.gt.s32 	%p32, %r511, %r272;
	max.s32 	%r274, %r511, %r272;
	selp.b32 	%r275, 24, %r273, %p32;
	setp.gt.s32 	%p33, %r510, %r274;
	max.s32 	%r276, %r510, %r274;
	selp.b32 	%r277, 25, %r275, %p33;
	setp.gt.s32 	%p34, %r509, %r276;
	max.s32 	%r278, %r509, %r276;
	selp.b32 	%r279, 26, %r277, %p34;
	setp.gt.s32 	%p35, %r508, %r278;
	max.s32 	%r280, %r508, %r278;
	selp.b32 	%r281, 27, %r279, %p35;
	setp.gt.s32 	%p36, %r507, %r280;
	max.s32 	%r282, %r507, %r280;
	selp.b32 	%r283, 28, %r281, %p36;
	setp.gt.s32 	%p37, %r506, %r282;
	max.s32 	%r284, %r506, %r282;
	selp.b32 	%r285, 29, %r283, %p37;
	setp.gt.s32 	%p38, %r505, %r284;
	max.s32 	%r286, %r505, %r284;
	selp.b32 	%r287, 30, %r285, %p38;
	setp.gt.s32 	%p39, %r504, %r286;
	max.s32 	%r288, %r504, %r286;
	selp.b32 	%r289, 31, %r287, %p39;
	setp.gt.s32 	%p40, %r503, %r288;
	max.s32 	%r290, %r503, %r288;
	selp.b32 	%r291, 32, %r289, %p40;
	setp.gt.s32 	%p41, %r502, %r290;
	max.s32 	%r292, %r502, %r290;
	selp.b32 	%r293, 33, %r291, %p41;
	setp.gt.s32 	%p42, %r501, %r292;
	max.s32 	%r294, %r501, %r292;
	selp.b32 	%r295, 34, %r293, %p42;
	setp.gt.s32 	%p43, %r500, %r294;
	max.s32 	%r296, %r500, %r294;
	selp.b32 	%r297, 35, %r295, %p43;
	setp.gt.s32 	%p44, %r499, %r296;
	max.s32 	%r298, %r499, %r296;
	selp.b32 	%r299, 36, %r297, %p44;
	setp.gt.s32 	%p45, %r498, %r298;
	max.s32 	%r300, %r498, %r298;
	selp.b32 	%r301, 37, %r299, %p45;
	setp.gt.s32 	%p46, %r497, %r300;
	max.s32 	%r302, %r497, %r300;
	selp.b32 	%r303, 38, %r301, %p46;
	setp.gt.s32 	%p47, %r496, %r302;
	max.s32 	%r304, %r496, %r302;
	selp.b32 	%r305, 39, %r303, %p47;
	setp.gt.s32 	%p48, %r495, %r304;
	max.s32 	%r306, %r495, %r304;
	selp.b32 	%r307, 40, %r305, %p48;
	setp.gt.s32 	%p49, %r494, %r306;
	max.s32 	%r308, %r494, %r306;
	selp.b32 	%r309, 41, %r307, %p49;
	setp.gt.s32 	%p50, %r493, %r308;
	max.s32 	%r310, %r493, %r308;
	selp.b32 	%r311, 42, %r309, %p50;
	setp.gt.s32 	%p51, %r492, %r310;
	max.s32 	%r312, %r492, %r310;
	selp.b32 	%r313, 43, %r311, %p51;
	setp.gt.s32 	%p52, %r491, %r312;
	max.s32 	%r314, %r491, %r312;
	selp.b32 	%r315, 44, %r313, %p52;
	setp.gt.s32 	%p53, %r490, %r314;
	max.s32 	%r316, %r490, %r314;
	selp.b32 	%r317, 45, %r315, %p53;
	setp.gt.s32 	%p54, %r489, %r316;
	max.s32 	%r318, %r489, %r316;
	selp.b32 	%r319, 46, %r317, %p54;
	setp.gt.s32 	%p55, %r488, %r318;
	max.s32 	%r320, %r488, %r318;
	selp.b32 	%r321, 47, %r319, %p55;
	setp.gt.s32 	%p56, %r487, %r320;
	max.s32 	%r322, %r487, %r320;
	selp.b32 	%r323, 48, %r321, %p56;
	setp.gt.s32 	%p57, %r486, %r322;
	max.s32 	%r324, %r486, %r322;
	selp.b32 	%r325, 49, %r323, %p57;
	setp.gt.s32 	%p58, %r485, %r324;
	max.s32 	%r326, %r485, %r324;
	selp.b32 	%r327, 50, %r325, %p58;
	setp.gt.s32 	%p59, %r484, %r326;
	max.s32 	%r328, %r484, %r326;
	selp.b32 	%r329, 51, %r327, %p59;
	setp.gt.s32 	%p60, %r483, %r328;
	max.s32 	%r330, %r483, %r328;
	selp.b32 	%r331, 52, %r329, %p60;
	setp.gt.s32 	%p61, %r482, %r330;
	max.s32 	%r332, %r482, %r330;
	selp.b32 	%r333, 53, %r331, %p61;
	setp.gt.s32 	%p62, %r481, %r332;
	max.s32 	%r334, %r481, %r332;
	selp.b32 	%r335, 54, %r333, %p62;
	setp.gt.s32 	%p63, %r480, %r334;
	max.s32 	%r336, %r480, %r334;
	selp.b32 	%r337, 55, %r335, %p63;
	setp.gt.s32 	%p64, %r479, %r336;
	max.s32 	%r338, %r479, %r336;
	selp.b32 	%r339, 56, %r337, %p64;
	setp.gt.s32 	%p65, %r478, %r338;
	max.s32 	%r340, %r478, %r338;
	selp.b32 	%r341, 57, %r339, %p65;
	setp.gt.s32 	%p66, %r477, %r340;
	max.s32 	%r342, %r477, %r340;
	selp.b32 	%r343, 58, %r341, %p66;
	setp.gt.s32 	%p67, %r476, %r342;
	max.s32 	%r344, %r476, %r342;
	selp.b32 	%r345, 59, %r343, %p67;
	setp.gt.s32 	%p68, %r475, %r344;
	max.s32 	%r346, %r475, %r344;
	selp.b32 	%r347, 60, %r345, %p68;
	setp.gt.s32 	%p69, %r474, %r346;
	max.s32 	%r348, %r474, %r346;
	selp.b32 	%r349, 61, %r347, %p69;
	setp.gt.s32 	%p70, %r473, %r348;
	max.s32 	%r350, %r473, %r348;
	selp.b32 	%r351, 62, %r349, %p70;
	setp.gt.s32 	%p71, %r472, %r350;
	max.s32 	%r352, %r472, %r350;
	selp.b32 	%r353, 63, %r351, %p71;
	setp.gt.s32 	%p72, %r471, %r352;
	max.s32 	%r354, %r471, %r352;
	selp.b32 	%r355, 64, %r353, %p72;
	setp.gt.s32 	%p73, %r470, %r354;
	max.s32 	%r356, %r470, %r354;
	selp.b32 	%r357, 65, %r355, %p73;
	setp.gt.s32 	%p74, %r469, %r356;
	max.s32 	%r358, %r469, %r356;
	selp.b32 	%r359, 66, %r357, %p74;
	setp.gt.s32 	%p75, %r468, %r358;
	max.s32 	%r360, %r468, %r358;
	selp.b32 	%r361, 67, %r359, %p75;
	setp.gt.s32 	%p76, %r467, %r360;
	max.s32 	%r362, %r467, %r360;
	selp.b32 	%r363, 68, %r361, %p76;
	setp.gt.s32 	%p77, %r466, %r362;
	max.s32 	%r364, %r466, %r362;
	selp.b32 	%r365, 69, %r363, %p77;
	setp.gt.s32 	%p78, %r465, %r364;
	max.s32 	%r366, %r465, %r364;
	selp.b32 	%r367, 70, %r365, %p78;
	setp.gt.s32 	%p79, %r464, %r366;
	max.s32 	%r368, %r464, %r366;
	selp.b32 	%r369, 71, %r367, %p79;
	setp.gt.s32 	%p80, %r463, %r368;
	max.s32 	%r370, %r463, %r368;
	selp.b32 	%r371, 72, %r369, %p80;
	setp.gt.s32 	%p81, %r462, %r370;
	max.s32 	%r372, %r462, %r370;
	selp.b32 	%r373, 73, %r371, %p81;
	setp.gt.s32 	%p82, %r461, %r372;
	max.s32 	%r374, %r461, %r372;
	selp.b32 	%r375, 74, %r373, %p82;
	setp.gt.s32 	%p83, %r460, %r374;
	max.s32 	%r376, %r460, %r374;
	selp.b32 	%r377, 75, %r375, %p83;
	setp.gt.s32 	%p84, %r459, %r376;
	max.s32 	%r378, %r459, %r376;
	selp.b32 	%r379, 76, %r377, %p84;
	setp.gt.s32 	%p85, %r458, %r378;
	max.s32 	%r380, %r458, %r378;
	selp.b32 	%r381, 77, %r379, %p85;
	setp.gt.s32 	%p86, %r457, %r380;
	max.s32 	%r382, %r457, %r380;
	selp.b32 	%r383, 78, %r381, %p86;
	setp.gt.s32 	%p87, %r456, %r382;
	max.s32 	%r384, %r456, %r382;
	selp.b32 	%r385, 79, %r383, %p87;
	setp.gt.s32 	%p88, %r455, %r384;
	max.s32 	%r386, %r455, %r384;
	selp.b32 	%r387, 80, %r385, %p88;
	setp.gt.s32 	%p89, %r454, %r386;
	max.s32 	%r388, %r454, %r386;
	selp.b32 	%r389, 81, %r387, %p89;
	setp.gt.s32 	%p90, %r453, %r388;
	max.s32 	%r390, %r453, %r388;
	selp.b32 	%r391, 82, %r389, %p90;
	setp.gt.s32 	%p91, %r452, %r390;
	max.s32 	%r392, %r452, %r390;
	selp.b32 	%r393, 83, %r391, %p91;
	setp.gt.s32 	%p92, %r451, %r392;
	max.s32 	%r394, %r451, %r392;
	selp.b32 	%r395, 84, %r393, %p92;
	setp.gt.s32 	%p93, %r450, %r394;
	max.s32 	%r396, %r450, %r394;
	selp.b32 	%r397, 85, %r395, %p93;
	setp.gt.s32 	%p94, %r449, %r396;
	max.s32 	%r398, %r449, %r396;
	selp.b32 	%r399, 86, %r397, %p94;
	setp.gt.s32 	%p95, %r448, %r398;
	max.s32 	%r400, %r448, %r398;
	selp.b32 	%r401, 87, %r399, %p95;
	setp.gt.s32 	%p96, %r447, %r400;
	max.s32 	%r402, %r447, %r400;
	selp.b32 	%r403, 88, %r401, %p96;
	setp.gt.s32 	%p97, %r446, %r402;
	max.s32 	%r404, %r446, %r402;
	selp.b32 	%r405, 89, %r403, %p97;
	setp.gt.s32 	%p98, %r445, %r404;
	max.s32 	%r406, %r445, %r404;
	selp.b32 	%r407, 90, %r405, %p98;
	setp.gt.s32 	%p99, %r444, %r406;
	max.s32 	%r408, %r444, %r406;
	selp.b32 	%r409, 91, %r407, %p99;
	setp.gt.s32 	%p100, %r443, %r408;
	max.s32 	%r410, %r443, %r408;
	selp.b32 	%r411, 92, %r409, %p100;
	setp.gt.s32 	%p101, %r442, %r410;
	max.s32 	%r412, %r442, %r410;
	selp.b32 	%r413, 93, %r411, %p101;
	setp.gt.s32 	%p102, %r441, %r412;
	max.s32 	%r414, %r441, %r412;
	selp.b32 	%r415, 94, %r413, %p102;
	setp.gt.s32 	%p103, %r440, %r414;
	max.s32 	%r416, %r440, %r414;
	selp.b32 	%r417, 95, %r415, %p103;
	setp.gt.s32 	%p104, %r439, %r416;
	max.s32 	%r418, %r439, %r416;
	selp.b32 	%r419, 96, %r417, %p104;
	setp.gt.s32 	%p105, %r438, %r418;
	max.s32 	%r420, %r438, %r418;
	selp.b32 	%r421, 97, %r419, %p105;
	setp.gt.s32 	%p106, %r437, %r420;
	max.s32 	%r422, %r437, %r420;
	selp.b32 	%r423, 98, %r421, %p106;
	setp.gt.s32 	%p107, %r436, %r422;
	selp.b32 	%r424, 99, %r423, %p107;
	cvt.rn.f64.u32 	%fd6, %r424;
	mov.u32 	%r425, %ctaid.x;
	mov.u32 	%r426, %ntid.x;
	mov.u32 	%r427, %tid.x;
	mad.lo.s32 	%r428, %r425, %r426, %r427;
	cvta.to.global.u64 	%rd36, %rd52;
	mul.wide.s32 	%rd37, %r428, 8;
	add.s64 	%rd38, %rd36, %rd37;
	st.global.f64 	[%rd38], %fd6;
$L__BB0_25:
	ret;

}
	// .globl	_Z19calculateGiniKernelPdPiiS_
.visible .entry _Z19calculateGiniKernelPdPiiS_(
	.param .u64 .ptr .align 1 _Z19calculateGiniKernelPdPiiS__param_0,
	.param .u64 .ptr .align 1 _Z19calculateGiniKernelPdPiiS__param_1,
	.param .u32 _Z19calculateGiniKernelPdPiiS__param_2,
	.param .u64 .ptr .align 1 _Z19calculateGiniKernelPdPiiS__param_3
)
{
	.reg .pred 	%p<8>;
	.reg .b32 	%r<30>;
	.reg .b64 	%rd<12>;
	.reg .b64 	%fd<26>;
	// demoted variable
	.shared .align 4 .b8 _ZZ19calculateGiniKernelPdPiiS_E10classCount[400];
	ld.param.u64 	%rd4, [_Z19calculateGiniKernelPdPiiS__param_0];
	ld.param.u64 	%rd5, [_Z19calculateGiniKernelPdPiiS__param_1];
	ld.param.u32 	%r10, [_Z19calculateGiniKernelPdPiiS__param_2];
	ld.param.u64 	%rd6, [_Z19calculateGiniKernelPdPiiS__param_3];
	cvta.to.global.u64 	%rd1, %rd6;
	setp.ne.s32 	%p1, %r10, 0;
	@%p1 bra 	$L__BB1_2;
	mov.b64 	%rd11, 0;
	st.global.u64 	[%rd1], %rd11;
	bra.uni 	$L__BB1_13;
$L__BB1_2:
	mov.u32 	%r1, %tid.x;
	setp.gt.u32 	%p2, %r1, 99;
	@%p2 bra 	$L__BB1_4;
	shl.b32 	%r11, %r1, 2;
	mov.u32 	%r12, _ZZ19calculateGiniKernelPdPiiS_E10classCount;
	add.s32 	%r13, %r12, %r11;
	mov.b32 	%r14, 0;
	st.shared.u32 	[%r13], %r14;
$L__BB1_4:
	bar.sync 	0;
	setp.ge.s32 	%p3, %r1, %r10;
	@%p3 bra 	$L__BB1_9;
	mov.u32 	%r2, %ntid.x;
	cvta.to.global.u64 	%rd2, %rd5;
	cvta.to.global.u64 	%rd3, %rd4;
	mov.u32 	%r17, _ZZ19calculateGiniKernelPdPiiS_E10classCount;
	mov.u32 	%r27, %r1;
$L__BB1_6:
	mul.wide.s32 	%rd7, %r27, 4;
	add.s64 	%rd8, %rd2, %rd7;
	ld.global.u32 	%r15, [%rd8];
	mul.wide.s32 	%rd9, %r15, 8;
	add.s64 	%rd10, %rd3, %rd9;
	ld.global.f64 	%fd4, [%rd10];
	mov.f64 	%fd5, 0d3FE0000000000000;
	copysign.f64 	%fd6, %fd4, %fd5;
	add.rz.f64 	%fd7, %fd4, %fd6;
	cvt.rzi.f64.f64 	%fd8, %fd7;
	cvt.rzi.s32.f64 	%r4, %fd8;
	setp.gt.u32 	%p4, %r4, 99;
	@%p4 bra 	$L__BB1_8;
	shl.b32 	%r16, %r4, 2;
	add.s32 	%r18, %r17, %r16;
	atom.shared.add.u32 	%r19, [%r18], 1;
$L__BB1_8:
	add.s32 	%r27, %r27, %r2;
	setp.lt.s32 	%p5, %r27, %r10;
	@%p5 bra 	$L__BB1_6;
$L__BB1_9:
	bar.sync 	0;
	setp.ne.s32 	%p6, %r1, 0;
	@%p6 bra 	$L__BB1_13;
	mov.u32 	%r22, _ZZ19calculateGiniKernelPdPiiS_E10classCount;
	add.s32 	%r28, %r22, 8;
	cvt.rn.f64.s32 	%fd1, %r10;
	mov.f64 	%fd25, 0d3FF0000000000000;
	mov.b32 	%r29, 8;
$L__BB1_11:
	ld.shared.u32 	%r23, [%r28+-8];
	cvt.rn.f64.s32 	%fd10, %r23;
	div.rn.f64 	%fd11, %fd10, %fd1;
	mul.f64 	%fd12, %fd11, %fd11;
	sub.f64 	%fd13, %fd25, %fd12;
	ld.shared.u32 	%r24, [%r28+-4];
	cvt.rn.f64.s32 	%fd14, %r24;
	div.rn.f64 	%fd15, %fd14, %fd1;
	mul.f64 	%fd16, %fd15, %fd15;
	sub.f64 	%fd17, %fd13, %fd16;
	ld.shared.u32 	%r25, [%r28];
	cvt.rn.f64.s32 	%fd18, %r25;
	div.rn.f64 	%fd19, %fd18, %fd1;
	mul.f64 	%fd20, %fd19, %fd19;
	sub.f64 	%fd21, %fd17, %fd20;
	ld.shared.u32 	%r26, [%r28+4];
	cvt.rn.f64.s32 	%fd22, %r26;
	div.rn.f64 	%fd23, %fd22, %fd1;
	mul.f64 	%fd24, %fd23, %fd23;
	sub.f64 	%fd25, %fd21, %fd24;
	add.s32 	%r29, %r29, 16;
	add.s32 	%r28, %r28, 16;
	setp.ne.s32 	%p7, %r29, 408;
	@%p7 bra 	$L__BB1_11;
	st.global.f64 	[%rd1], %fd25;
$L__BB1_13:
	ret;

}


// ===== COMPILED SASS (sm_100) =====

	.target	sm_100

	.elftype	@"ET_EXEC"


//--------------------- .note.nv.tkinfo           --------------------------
	.section	.note.nv.tkinfo,"",@"SHT_NOTE"
	.sectionflags	@"SHF_NOTE_NV_TKINFO"
	.tkinfo
        /*0018*/ 	.word	0x00000002
        /*0030*/ 	.string	""
        /*0030*/ 	.string	"ptxas"
        /*0030*/ 	.string	"Cuda compilation tools, release 13.0, V13.0.88"
        /*0030*/ 	.string	"Build cuda_13.0.r13.0/compiler.36424714_0"
        /*0030*/ 	.string	"-arch sm_100 -m 64 "



//--------------------- .note.nv.cuinfo           --------------------------
	.section	.note.nv.cuinfo,"",@"SHT_NOTE"
	.sectionflags	@"SHF_NOTE_NV_CUINFO"
        /*0018*/ 	.short	0x0002
        /*001a*/ 	.short	0x0064
        /*001c*/ 	.short	0x0082
	.zero		2


//--------------------- .nv.info                  --------------------------
	.section	.nv.info,"",@"SHT_CUDA_INFO"
	.align	4


	//----- nvinfo : EIATTR_REGCOUNT
	.align		4
        /*0000*/ 	.byte	0x04, 0x2f
        /*0002*/ 	.short	(.L_1 - .L_0)
	.align		4
.L_0:
        /*0004*/ 	.word	index@(_Z18predictBatchKernelPdiP12FlatTreeNodePiii8TaskTypeS_)
        /*0008*/ 	.word	0x0000006a


	//----- nvinfo : EIATTR_FRAME_SIZE
	.align		4
.L_1:
        /*000c*/ 	.byte	0x04, 0x11
        /*000e*/ 	.short	(.L_3 - .L_2)
	.align		4
.L_2:
        /*0010*/ 	.word	index@($__internal_1_$__cuda_sm20_div_rn_f64_full)
        /*0014*/ 	.word	0x00000190


	//----- nvinfo : EIATTR_FRAME_SIZE
	.align		4
.L_3:
        /*0018*/ 	.byte	0x04, 0x11
        /*001a*/ 	.short	(.L_5 - .L_4)
	.align		4
.L_4:
        /*001c*/ 	.word	index@(_Z18predictBatchKernelPdiP12FlatTreeNodePiii8TaskTypeS_)
        /*0020*/ 	.word	0x00000190


	//----- nvinfo : EIATTR_REGCOUNT
	.align		4
.L_5:
        /*0024*/ 	.byte	0x04, 0x2f
        /*0026*/ 	.short	(.L_7 - .L_6)
	.align		4
.L_6:
        /*0028*/ 	.word	index@(_Z19calculateGiniKernelPdPiiS_)
        /*002c*/ 	.word	0x0000001c


	//----- nvinfo : EIATTR_FRAME_SIZE
	.align		4
.L_7:
        /*0030*/ 	.byte	0x04, 0x11
        /*0032*/ 	.short	(.L_9 - .L_8)
	.align		4
.L_8:
        /*0034*/ 	.word	index@($__internal_0_$__cuda_sm20_div_rn_f64_full)
        /*0038*/ 	.word	0x00000000


	//----- nvinfo : EIATTR_FRAME_SIZE
	.align		4
.L_9:
        /*003c*/ 	.byte	0x04, 0x11
        /*003e*/ 	.short	(.L_11 - .L_10)
	.align		4
.L_10:
        /*0040*/ 	.word	index@(_Z19calculateGiniKernelPdPiiS_)
        /*0044*/ 	.word	0x00000000


	//----- nvinfo : EIATTR_MIN_STACK_SIZE
	.align		4
.L_11:
        /*0048*/ 	.byte	0x04, 0x12
        /*004a*/ 	.short	(.L_13 - .L_12)
	.align		4
.L_12:
        /*004c*/ 	.word	index@(_Z19calculateGiniKernelPdPiiS_)
        /*0050*/ 	.word	0x00000000


	//----- nvinfo : EIATTR_MIN_STACK_SIZE
	.align		4
.L_13:
        /*0054*/ 	.byte	0x04, 0x12
        /*0056*/ 	.short	(.L_15 - .L_14)
	.align		4
.L_14:
        /*0058*/ 	.word	index@(_Z18predictBatchKernelPdiP12FlatTreeNodePiii8TaskTypeS_)
        /*005c*/ 	.word	0x00000190
.L_15:


//--------------------- .nv.compat                --------------------------
	.section	.nv.compat,"",@"SHT_CUDA_COMPAT_INFO"
	.align	4
        /*0000*/ 	.byte	0x02, 0x09, 0x00, 0x00, 0x02, 0x02, 0x01, 0x00, 0x02, 0x05, 0x05, 0x00, 0x03, 0x07, 0x01, 0x01
        /*0010*/ 	.byte	0x02, 0x03, 0x00, 0x00, 0x02, 0x06, 0x01, 0x00, 0x04, 0x0b, 0x08, 0x00, 0x01, 0x00, 0x00, 0x00
        /*0020*/ 	.byte	0x00, 0x00, 0x00, 0x00


//--------------------- .nv.info._Z19calculateGiniKernelPdPiiS_ --------------------------
	.section	.nv.info._Z19calculateGiniKernelPdPiiS_,"",@"SHT_CUDA_INFO"
	.sectionflags	@""
	.align	4


	//----- nvinfo : EIATTR_CUDA_API_VERSION
	.align		4
        /*0000*/ 	.byte	0x04, 0x37
        /*0002*/ 	.short	(.L_17 - .L_16)
.L_16:
        /*0004*/ 	.word	0x00000082


	//----- nvinfo : EIATTR_KPARAM_INFO
	.align		4
.L_17:
        /*0008*/ 	.byte	0x04, 0x17
        /*000a*/ 	.short	(.L_19 - .L_18)
.L_18:
        /*000c*/ 	.word	0x00000000
        /*0010*/ 	.short	0x0003
        /*0012*/ 	.short	0x0018
        /*0014*/ 	.byte	0x00, 0xf5, 0x21, 0x00


	//----- nvinfo : EIATTR_KPARAM_INFO
	.align		4
.L_19:
        /*0018*/ 	.byte	0x04, 0x17
        /*001a*/ 	.short	(.L_21 - .L_20)
.L_20:
        /*001c*/ 	.word	0x00000000
        /*0020*/ 	.short	0x0002
        /*0022*/ 	.short	0x0010
        /*0024*/ 	.byte	0x00, 0xf0, 0x11, 0x00


	//----- nvinfo : EIATTR_KPARAM_INFO
	.align		4
.L_21:
        /*0028*/ 	.byte	0x04, 0x17
        /*002a*/ 	.short	(.L_23 - .L_22)
.L_22:
        /*002c*/ 	.word	0x00000000
        /*0030*/ 	.short	0x0001
        /*0032*/ 	.short	0x0008
        /*0034*/ 	.byte	0x00, 0xf5, 0x21, 0x00


	//----- nvinfo : EIATTR_KPARAM_INFO
	.align		4
.L_23:
        /*0038*/ 	.byte	0x04, 0x17
        /*003a*/ 	.short	(.L_25 - .L_24)
.L_24:
        /*003c*/ 	.word	0x00000000
        /*0040*/ 	.short	0x0000
        /*0042*/ 	.short	0x0000
        /*0044*/ 	.byte	0x00, 0xf5, 0x21, 0x00


	//----- nvinfo : EIATTR_SPARSE_MMA_MASK
	.align		4
.L_25:
        /*0048*/ 	.byte	0x03, 0x50
        /*004a*/ 	.short	0x0000


	//----- nvinfo : EIATTR_MAXREG_COUNT
	.align		4
        /*004c*/ 	.byte	0x03, 0x1b
        /*004e*/ 	.short	0x00ff


	//----- nvinfo : EIATTR_NUM_BARRIERS
	.align		4
        /*0050*/ 	.byte	0x02, 0x4c
        /*0052*/ 	.byte	0x01
	.zero		1


	//----- nvinfo : EIATTR_MERCURY_ISA_VERSION
	.align		4
        /*0054*/ 	.byte	0x03, 0x5f
        /*0056*/ 	.short	0x0101


	//----- nvinfo : EIATTR_VRC_CTA_INIT_COUNT
	.align		4
        /*0058*/ 	.byte	0x02, 0x4a
	.zero		1
	.zero		1


	//----- nvinfo : EIATTR_EXIT_INSTR_OFFSETS
	.align		4
        /*005c*/ 	.byte	0x04, 0x1c
        /*005e*/ 	.short	(.L_27 - .L_26)


	//   ....[0]....
.L_26:
        /*0060*/ 	.word	0x00000070


	//   ....[1]....
        /*0064*/ 	.word	0x00000310


	//   ....[2]....
        /*0068*/ 	.word	0x00000a00


	//----- nvinfo : EIATTR_CRS_STACK_SIZE
	.align		4
.L_27:
        /*006c*/ 	.byte	0x04, 0x1e
        /*006e*/ 	.short	(.L_29 - .L_28)
.L_28:
        /*0070*/ 	.word	0x00000000


	//----- nvinfo : EIATTR_CBANK_PARAM_SIZE
	.align		4
.L_29:
        /*0074*/ 	.byte	0x03, 0x19
        /*0076*/ 	.short	0x0020


	//----- nvinfo : EIATTR_PARAM_CBANK
	.align		4
        /*0078*/ 	.byte	0x04, 0x0a
        /*007a*/ 	.short	(.L_31 - .L_30)
	.align		4
.L_30:
        /*007c*/ 	.word	index@(.nv.constant0._Z19calculateGiniKernelPdPiiS_)
        /*0080*/ 	.short	0x0380
        /*0082*/ 	.short	0x0020


	//----- nvinfo : EIATTR_SW_WAR
	.align		4
.L_31:
        /*0084*/ 	.byte	0x04, 0x36
        /*0086*/ 	.short	(.L_33 - .L_32)
.L_32:
        /*0088*/ 	.word	0x00000008
.L_33:


//--------------------- .nv.info._Z18predictBatchKernelPdiP12FlatTreeNodePiii8TaskTypeS_ --------------------------
	.section	.nv.info._Z18predictBatchKernelPdiP12FlatTreeNodePiii8TaskTypeS_,"",@"SHT_CUDA_INFO"
	.sectionflags	@""
	.align	4


	//----- nvinfo : EIATTR_CUDA_API_VERSION
	.align		4
        /*0000*/ 	.byte	0x04, 0x37
        /*0002*/ 	.short	(.L_35 - .L_34)
.L_34:
        /*0004*/ 	.word	0x00000082


	//----- nvinfo : EIATTR_KPARAM_INFO
	.align		4
.L_35:
        /*0008*/ 	.byte	0x04, 0x17
        /*000a*/ 	.short	(.L_37 - .L_36)
.L_36:
        /*000c*/ 	.word	0x00000000
        /*0010*/ 	.short	0x0007
        /*0012*/ 	.short	0x0030
        /*0014*/ 	.byte	0x00, 0xf5, 0x21, 0x00


	//----- nvinfo : EIATTR_KPARAM_INFO
	.align		4
.L_37:
        /*0018*/ 	.byte	0x04, 0x17
        /*001a*/ 	.short	(.L_39 - .L_38)
.L_38:
        /*001c*/ 	.word	0x00000000
        /*0020*/ 	.short	0x0006
        /*0022*/ 	.short	0x0028
        /*0024*/ 	.byte	0x00, 0xf0, 0x11, 0x00


	//----- nvinfo : EIATTR_KPARAM_INFO
	.align		4
.L_39:
        /*0028*/ 	.byte	0x04, 0x17
        /*002a*/ 	.short	(.L_41 - .L_40)
.L_40:
        /*002c*/ 	.word	0x00000000
        /*0030*/ 	.short	0x0005
        /*0032*/ 	.short	0x0024
        /*0034*/ 	.byte	0x00, 0xf0, 0x11, 0x00


	//----- nvinfo : EIATTR_KPARAM_INFO
	.align		4
.L_41:
        /*0038*/ 	.byte	0x04, 0x17
        /*003a*/ 	.short	(.L_43 - .L_42)
.L_42:
        /*003c*/ 	.word	0x00000000
        /*0040*/ 	.short	0x0004
        /*0042*/ 	.short	0x0020
        /*0044*/ 	.byte	0x00, 0xf0, 0x11, 0x00


	//----- nvinfo : EIATTR_KPARAM_INFO
	.align		4
.L_43:
        /*0048*/ 	.byte	0x04, 0x17
        /*004a*/ 	.short	(.L_45 - .L_44)
.L_44:
        /*004c*/ 	.word	0x00000000
        /*0050*/ 	.short	0x0003
        /*0052*/ 	.short	0x0018
        /*0054*/ 	.byte	0x00, 0xf5, 0x21, 0x00


	//----- nvinfo : EIATTR_KPARAM_INFO
	.align		4
.L_45:
        /*0058*/ 	.byte	0x04, 0x17
        /*005a*/ 	.short	(.L_47 - .L_46)
.L_46:
        /*005c*/ 	.word	0x00000000
        /*0060*/ 	.short	0x0002
        /*0062*/ 	.short	0x0010
        /*0064*/ 	.byte	0x00, 0xf5, 0x21, 0x00


	//----- nvinfo : EIATTR_KPARAM_INFO
	.align		4
.L_47:
        /*0068*/ 	.byte	0x04, 0x17
        /*006a*/ 	.short	(.L_49 - .L_48)
.L_48:
        /*006c*/ 	.word	0x00000000
        /*0070*/ 	.short	0x0001
        /*0072*/ 	.short	0x0008
        /*0074*/ 	.byte	0x00, 0xf0, 0x11, 0x00


	//----- nvinfo : EIATTR_KPARAM_INFO
	.align		4
.L_49:
        /*0078*/ 	.byte	0x04, 0x17
        /*007a*/ 	.short	(.L_51 - .L_50)
.L_50:
        /*007c*/ 	.word	0x00000000
        /*0080*/ 	.short	0x0000
        /*0082*/ 	.short	0x0000
        /*0084*/ 	.byte	0x00, 0xf5, 0x21, 0x00


	//----- nvinfo : EIATTR_SPARSE_MMA_MASK
	.align		4
.L_51:
        /*0088*/ 	.byte	0x03, 0x50
        /*008a*/ 	.short	0x0000


	//----- nvinfo : EIATTR_MAXREG_COUNT
	.align		4
        /*008c*/ 	.byte	0x03, 0x1b
        /*008e*/ 	.short	0x00ff


	//----- nvinfo : EIATTR_MERCURY_ISA_VERSION
	.align		4
        /*0090*/ 	.byte	0x03, 0x5f
        /*0092*/ 	.short	0x0101


	//----- nvinfo : EIATTR_VRC_CTA_INIT_COUNT
	.align		4
        /*0094*/ 	.byte	0x02, 0x4a
	.zero		1
	.zero		1


	//----- nvinfo : EIATTR_EXIT_INSTR_OFFSETS
	.align		4
        /*0098*/ 	.byte	0x04, 0x1c
        /*009a*/ 	.short	(.L_53 - .L_52)


	//   ....[0]....
.L_52:
        /*009c*/ 	.word	0x00000080


	//   ....[1]....
        /*00a0*/ 	.word	0x00000590


	//   ....[2]....
        /*00a4*/ 	.word	0x00002210


	//----- nvinfo : EIATTR_CRS_STACK_SIZE
	.align		4
.L_53:
        /*00a8*/ 	.byte	0x04, 0x1e
        /*00aa*/ 	.short	(.L_55 - .L_54)
.L_54:
        /*00ac*/ 	.word	0x00000000


	//----- nvinfo : EIATTR_CBANK_PARAM_SIZE
	.align		4
.L_55:
        /*00b0*/ 	.byte	0x03, 0x19
        /*00b2*/ 	.short	0x0038


	//----- nvinfo : EIATTR_PARAM_CBANK
	.align		4
        /*00b4*/ 	.byte	0x04, 0x0a
        /*00b6*/ 	.short	(.L_57 - .L_56)
	.align		4
.L_56:
        /*00b8*/ 	.word	index@(.nv.constant0._Z18predictBatchKernelPdiP12FlatTreeNodePiii8TaskTypeS_)
        /*00bc*/ 	.short	0x0380
        /*00be*/ 	.short	0x0038


	//----- nvinfo : EIATTR_SW_WAR
	.align		4
.L_57:
        /*00c0*/ 	.byte	0x04, 0x36
        /*00c2*/ 	.short	(.L_59 - .L_58)
.L_58:
        /*00c4*/ 	.word	0x00000008
.L_59:


//--------------------- .nv.callgraph             --------------------------
	.section	.nv.callgraph,"",@"SHT_CUDA_CALLGRAPH"
	.align	4
	.sectionentsize	8
	.align		4
        /*0000*/ 	.word	0x00000000
	.align		4
        /*0004*/ 	.word	0xffffffff
	.align		4
        /*0008*/ 	.word	0x00000000
	.align		4
        /*000c*/ 	.word	0xfffffffe
	.align		4
        /*0010*/ 	.word	0x00000000
	.align		4
        /*0014*/ 	.word	0xfffffffd
	.align		4
        /*0018*/ 	.word	0x00000000
	.align		4
        /*001c*/ 	.word	0xfffffffc


//--------------------- .text._Z19calculateGiniKernelPdPiiS_ --------------------------
	.section	.text._Z19calculateGiniKernelPdPiiS_,"ax",@progbits
	.align	128
        .global         _Z19calculateGiniKernelPdPiiS_
        .type           _Z19calculateGiniKernelPdPiiS_,@function
        .size           _Z19calculateGiniKernelPdPiiS_,(.L_x_38 - _Z19calculateGiniKernelPdPiiS_)
        .other          _Z19calculateGiniKernelPdPiiS_,@"STO_CUDA_ENTRY STV_DEFAULT"
_Z19calculateGiniKernelPdPiiS_:
.text._Z19calculateGiniKernelPdPiiS_:
[----:B------:R-:W-:Y:S01]  /*0000*/  LDC R1, c[0x0][0x37c] ;  /* 0x0000df00ff017b82 */ /* 0x000fe20000000800 */
[----:B------:R-:W0:Y:S01]  /*0010*/  LDCU UR4, c[0x0][0x390] ;  /* 0x00007200ff0477ac */ /* 0x000e220008000800 */
[----:B------:R-:W1:Y:S01]  /*0020*/  LDCU.64 UR6, c[0x0][0x358] ;  /* 0x00006b00ff0677ac */ /* 0x000e620008000a00 */
[----:B0-----:R-:W-:-:S05]  /*0030*/  IMAD.U32 R14, RZ, RZ, UR4 ;  /* 0x00000004ff0e7e24 */ /* 0x001fca000f8e00ff */
[----:B------:R-:W-:-:S13]  /*0040*/  ISETP.NE.AND P0, PT, R14, RZ, PT ;  /* 0x000000ff0e00720c */ /* 0x000fda0003f05270 */
[----:B------:R-:W1:Y:S02]  /*0050*/  @!P0 LDC.64 R2, c[0x0][0x398] ;  /* 0x0000e600ff028b82 */ /* 0x000e640000000a00 */
[----:B-1----:R0:W-:Y:S01]  /*0060*/  @!P0 STG.E.64 desc[UR6][R2.64], RZ ;  /* 0x000000ff02008986 */ /* 0x0021e2000c101b06 */
[----:B------:R-:W-:Y:S05]  /*0070*/  @!P0 EXIT ;  /* 0x000000000000894d */ /* 0x000fea0003800000 */
[----:B------:R-:W1:Y:S01]  /*0080*/  S2R R15, SR_TID.X ;  /* 0x00000000000f7919 */ /* 0x000e620000002100 */
[----:B------:R-:W2:Y:S01]  /*0090*/  LDCU UR4, c[0x0][0x390] ;  /* 0x00007200ff0477ac */ /* 0x000ea20008000800 */
[----:B-1----:R-:W-:-:S13]  /*00a0*/  ISETP.GT.U32.AND P0, PT, R15, 0x63, PT ;  /* 0x000000630f00780c */ /* 0x002fda0003f04070 */
[----:B0-----:R-:W0:Y:S01]  /*00b0*/  @!P0 S2R R3, SR_CgaCtaId ;  /* 0x0000000000038919 */ /* 0x001e220000008800 */
[----:B------:R-:W-:-:S04]  /*00c0*/  @!P0 MOV R0, 0x400 ;  /* 0x0000040000008802 */ /* 0x000fc80000000f00 */
[----:B0-----:R-:W-:-:S05]  /*00d0*/  @!P0 LEA R0, R3, R0, 0x18 ;  /* 0x0000000003008211 */ /* 0x001fca00078ec0ff */
[----:B------:R-:W-:-:S05]  /*00e0*/  @!P0 IMAD R0, R15, 0x4, R0 ;  /* 0x000000040f008824 */ /* 0x000fca00078e0200 */
[----:B------:R0:W-:Y:S01]  /*00f0*/  @!P0 STS [R0], RZ ;  /* 0x000000ff00008388 */ /* 0x0001e20000000800 */
[----:B------:R-:W-:Y:S01]  /*0100*/  BAR.SYNC.DEFER_BLOCKING 0x0 ;  /* 0x0000000000007b1d */ /* 0x000fe20000010000 */
[----:B------:R-:W-:-:S13]  /*0110*/  ISETP.GE.AND P0, PT, R15, R14, PT ;  /* 0x0000000e0f00720c */ /* 0x000fda0003f06270 */
[----:B0-2---:R-:W-:Y:S05]  /*0120*/  @P0 BRA `(.L_x_0) ;  /* 0x00000000006c0947 */ /* 0x005fea0003800000 */
[----:B------:R-:W0:Y:S01]  /*0130*/  S2R R7, SR_CgaCtaId ;  /* 0x0000000000077919 */ /* 0x000e220000008800 */
[----:B------:R-:W1:Y:S01]  /*0140*/  LDC R12, c[0x0][0x360] ;  /* 0x0000d800ff0c7b82 */ /* 0x000e620000000800 */
[----:B------:R-:W-:Y:S01]  /*0150*/  MOV R0, 0x400 ;  /* 0x0000040000007802 */ /* 0x000fe20000000f00 */
[----:B------:R-:W-:-:S06]  /*0160*/  IMAD.MOV.U32 R13, RZ, RZ, R15 ;  /* 0x000000ffff0d7224 */ /* 0x000fcc00078e000f */
[----:B------:R-:W2:Y:S08]  /*0170*/  LDC.64 R4, c[0x0][0x380] ;  /* 0x0000e000ff047b82 */ /* 0x000eb00000000a00 */
[----:B------:R-:W3:Y:S01]  /*0180*/  LDC.64 R2, c[0x0][0x388] ;  /* 0x0000e200ff027b82 */ /* 0x000ee20000000a00 */
[----:B0-----:R-:W-:-:S07]  /*0190*/  LEA R17, R7, R0, 0x18 ;  /* 0x0000000007117211 */ /* 0x001fce00078ec0ff */
.L_x_3:
[----:B---3--:R-:W-:-:S06]  /*01a0*/  IMAD.WIDE R6, R13, 0x4, R2 ;  /* 0x000000040d067825 */ /* 0x008fcc00078e0202 */
[----:B------:R-:W2:Y:S02]  /*01b0*/  LDG.E R7, desc[UR6][R6.64] ;  /* 0x0000000606077981 */ /* 0x000ea4000c1e1900 */
[----:B--2---:R-:W-:-:S06]  /*01c0*/  IMAD.WIDE R8, R7, 0x8, R4 ;  /* 0x0000000807087825 */ /* 0x004fcc00078e0204 */
[----:B------:R-:W2:Y:S01]  /*01d0*/  LDG.E.64 R8, desc[UR6][R8.64] ;  /* 0x0000000608087981 */ /* 0x000ea2000c1e1b00 */
[----:B------:R-:W-:Y:S01]  /*01e0*/  IMAD.MOV.U32 R11, RZ, RZ, 0x3fe00000 ;  /* 0x3fe00000ff0b7424 */ /* 0x000fe200078e00ff */
[----:B------:R-:W-:Y:S05]  /*01f0*/  YIELD ;  /* 0x0000000000007946 */ /* 0x000fea0003800000 */
[----:B------:R-:W-:Y:S01]  /*0200*/  IMAD.MOV.U32 R10, RZ, RZ, RZ ;  /* 0x000000ffff0a7224 */ /* 0x000fe200078e00ff */
[----:B------:R-:W-:Y:S01]  /*0210*/  BSSY.RECONVERGENT B0, `(.L_x_1) ;  /* 0x000000b000007945 */ /* 0x000fe20003800200 */
[----:B------:R-:W-:Y:S02]  /*0220*/  IMAD.U32 R14, RZ, RZ, UR4 ;  /* 0x00000004ff0e7e24 */ /* 0x000fe4000f8e00ff */
[----:B-1----:R-:W-:-:S05]  /*0230*/  IMAD.IADD R13, R12, 0x1, R13 ;  /* 0x000000010c0d7824 */ /* 0x002fca00078e020d */
[----:B------:R-:W-:Y:S02]  /*0240*/  ISETP.GE.AND P1, PT, R13, R14, PT ;  /* 0x0000000e0d00720c */ /* 0x000fe40003f26270 */
[----:B--2---:R-:W-:-:S06]  /*0250*/  LOP3.LUT R11, R11, 0x80000000, R9, 0xb8, !PT ;  /* 0x800000000b0b7812 */ /* 0x004fcc00078eb809 */
[----:B------:R-:W-:-:S10]  /*0260*/  DADD.RZ R10, R8, R10 ;  /* 0x00000000080a7229 */ /* 0x000fd4000000c00a */
[----:B0-----:R-:W0:Y:S02]  /*0270*/  F2I.F64.TRUNC R10, R10 ;  /* 0x0000000a000a7311 */ /* 0x001e24000030d100 */
[----:B0-----:R-:W-:-:S13]  /*0280*/  ISETP.GT.U32.AND P0, PT, R10, 0x63, PT ;  /* 0x000000630a00780c */ /* 0x001fda0003f04070 */
[----:B------:R-:W-:Y:S05]  /*0290*/  @P0 BRA `(.L_x_2) ;  /* 0x0000000000080947 */ /* 0x000fea0003800000 */
[----:B------:R-:W-:-:S05]  /*02a0*/  IMAD R0, R10, 0x4, R17 ;  /* 0x000000040a007824 */ /* 0x000fca00078e0211 */
[----:B------:R0:W-:Y:S02]  /*02b0*/  ATOMS.POPC.INC.32 RZ, [R0+URZ] ;  /* 0x0000000000ff7f8c */ /* 0x0001e4000d8000ff */
.L_x_2:
[----:B------:R-:W-:Y:S05]  /*02c0*/  BSYNC.RECONVERGENT B0 ;  /* 0x0000000000007941 */ /* 0x000fea0003800200 */
.L_x_1:
[----:B------:R-:W-:Y:S05]  /*02d0*/  @!P1 BRA `(.L_x_3) ;  /* 0xfffffffc00b09947 */ /* 0x000fea000383ffff */
.L_x_0:
[----:B------:R-:W-:Y:S05]  /*02e0*/  WARPSYNC.ALL ;  /* 0x0000000000007948 */ /* 0x000fea0003800000 */
[----:B------:R-:W-:Y:S01]  /*02f0*/  BAR.SYNC.DEFER_BLOCKING 0x0 ;  /* 0x0000000000007b1d */ /* 0x000fe20000010000 */
[----:B------:R-:W-:-:S13]  /*0300*/  ISETP.NE.AND P0, PT, R15, RZ, PT ;  /* 0x000000ff0f00720c */ /* 0x000fda0003f05270 */
[----:B------:R-:W-:Y:S05]  /*0310*/  @P0 EXIT ;  /* 0x000000000000094d */ /* 0x000fea0003800000 */
[----:B------:R-:W1:Y:S01]  /*0320*/  S2UR UR5, SR_CgaCtaId ;  /* 0x00000000000579c3 */ /* 0x000e620000008800 */
[----:B------:R2:W3:Y:S01]  /*0330*/  I2F.F64 R6, R14 ;  /* 0x0000000e00067312 */ /* 0x0004e20000201c00 */
[----:B------:R-:W-:Y:S01]  /*0340*/  UMOV UR4, 0x400 ;  /* 0x0000040000047882 */ /* 0x000fe20000000000 */
[----:B------:R-:W-:Y:S02]  /*0350*/  IMAD.MOV.U32 R22, RZ, RZ, 0x0 ;  /* 0x00000000ff167424 */ /* 0x000fe400078e00ff */
[----:B------:R-:W-:Y:S01]  /*0360*/  IMAD.MOV.U32 R23, RZ, RZ, 0x3ff00000 ;  /* 0x3ff00000ff177424 */ /* 0x000fe200078e00ff */
[----:B-1----:R-:W-:-:S03]  /*0370*/  ULEA UR4, UR5, UR4, 0x18 ;  /* 0x0000000405047291 */ /* 0x002fc6000f8ec0ff */
[----:B------:R-:W-:Y:S01]  /*0380*/  UMOV UR5, 0x8 ;  /* 0x0000000800057882 */ /* 0x000fe20000000000 */
[----:B--23--:R-:W-:-:S12]  /*0390*/  UIADD3 UR4, UPT, UPT, UR4, 0x8, URZ ;  /* 0x0000000804047890 */ /* 0x00cfd8000fffe0ff */
.L_x_12:
[----:B------:R-:W1:Y:S01]  /*03a0*/  MUFU.RCP64H R3, R7 ;  /* 0x0000000700037308 */ /* 0x000e620000001800 */
[----:B------:R-:W2:Y:S01]  /*03b0*/  LDS R12, [UR4+-0x8] ;  /* 0xfffff804ff0c7984 */ /* 0x000ea20008000800 */
[----:B------:R-:W-:Y:S01]  /*03c0*/  IMAD.MOV.U32 R2, RZ, RZ, 0x1 ;  /* 0x00000001ff027424 */ /* 0x000fe200078e00ff */
[----:B------:R-:W-:Y:S01]  /*03d0*/  UIADD3 UR5, UPT, UPT, UR5, 0x10, URZ ;  /* 0x0000001005057890 */ /* 0x000fe2000fffe0ff */
[----:B------:R-:W-:Y:S03]  /*03e0*/  BSSY.RECONVERGENT B0, `(.L_x_4) ;  /* 0x0000013000007945 */ /* 0x000fe60003800200 */
[----:B------:R-:W-:Y:S01]  /*03f0*/  UISETP.NE.AND UP0, UPT, UR5, 0x198, UPT ;  /* 0x000001980500788c */ /* 0x000fe2000bf05270 */
[----:B-1----:R-:W-:-:S08]  /*0400*/  DFMA R4, -R6, R2, 1 ;  /* 0x3ff000000604742b */ /* 0x002fd00000000102 */
[----:B------:R-:W-:-:S08]  /*0410*/  DFMA R4, R4, R4, R4 ;  /* 0x000000040404722b */ /* 0x000fd00000000004 */
[----:B------:R-:W-:-:S08]  /*0420*/  DFMA R4, R2, R4, R2 ;  /* 0x000000040204722b */ /* 0x000fd00000000002 */
[----:B------:R-:W-:Y:S01]  /*0430*/  DFMA R2, -R6, R4, 1 ;  /* 0x3ff000000602742b */ /* 0x000fe20000000104 */
[----:B--2---:R-:W1:Y:S07]  /*0440*/  I2F.F64 R12, R12 ;  /* 0x0000000c000c7312 */ /* 0x004e6e0000201c00 */
[----:B------:R-:W-:-:S08]  /*0450*/  DFMA R2, R4, R2, R4 ;  /* 0x000000020402722b */ /* 0x000fd00000000004 */
[----:B-1----:R-:W-:Y:S01]  /*0460*/  DMUL R4, R12, R2 ;  /* 0x000000020c047228 */ /* 0x002fe20000000000 */
[----:B------:R-:W-:-:S07]  /*0470*/  FSETP.GEU.AND P1, PT, |R13|, 6.5827683646048100446e-37, PT ;  /* 0x036000000d00780b */ /* 0x000fce0003f2e200 */
[----:B------:R-:W-:-:S08]  /*0480*/  DFMA R8, -R6, R4, R12 ;  /* 0x000000040608722b */ /* 0x000fd0000000010c */
[----:B------:R-:W-:-:S10]  /*0490*/  DFMA R4, R2, R8, R4 ;  /* 0x000000080204722b */ /* 0x000fd40000000004 */
[----:B0-----:R-:W-:-:S05]  /*04a0*/  FFMA R0, RZ, R7, R5 ;  /* 0x00000007ff007223 */ /* 0x001fca0000000005 */
[----:B------:R-:W-:-:S13]  /*04b0*/  FSETP.GT.AND P0, PT, |R0|, 1.469367938527859385e-39, PT ;  /* 0x001000000000780b */ /* 0x000fda0003f04200 */
[----:B------:R-:W-:Y:S05]  /*04c0*/  @P0 BRA P1, `(.L_x_5) ;  /* 0x0000000000100947 */ /* 0x000fea0000800000 */
[----:B------:R-:W-:Y:S01]  /*04d0*/  IMAD.MOV.U32 R10, RZ, RZ, R6 ;  /* 0x000000ffff0a7224 */ /* 0x000fe200078e0006 */
[----:B------:R-:W-:Y:S01]  /*04e0*/  MOV R0, 0x510 ;  /* 0x0000051000007802 */ /* 0x000fe20000000f00 */
[----:B------:R-:W-:-:S07]  /*04f0*/  IMAD.MOV.U32 R11, RZ, RZ, R7 ;  /* 0x000000ffff0b7224 */ /* 0x000fce00078e0007 */
[----:B------:R-:W-:Y:S05]  /*0500*/  CALL.REL.NOINC `($__internal_0_$__cuda_sm20_div_rn_f64_full) ;  /* 0x0000000400407944 */ /* 0x000fea0003c00000 */
.L_x_5:
[----:B------:R-:W-:Y:S05]  /*0510*/  BSYNC.RECONVERGENT B0 ;  /* 0x0000000000007941 */ /* 0x000fea0003800200 */
.L_x_4:
[----:B------:R-:W0:Y:S01]  /*0520*/  MUFU.RCP64H R3, R7 ;  /* 0x0000000700037308 */ /* 0x000e220000001800 */
[----:B------:R-:W1:Y:S01]  /*0530*/  LDS R12, [UR4+-0x4] ;  /* 0xfffffc04ff0c7984 */ /* 0x000e620008000800 */
[----:B------:R-:W-:Y:S01]  /*0540*/  IMAD.MOV.U32 R2, RZ, RZ, 0x1 ;  /* 0x00000001ff027424 */ /* 0x000fe200078e00ff */
[----:B------:R-:W-:Y:S01]  /*0550*/  BSSY.RECONVERGENT B0, `(.L_x_6) ;  /* 0x0000015000007945 */ /* 0x000fe20003800200 */
[----:B------:R-:W-:-:S04]  /*0560*/  DFMA R22, -R4, R4, R22 ;  /* 0x000000040416722b */ /* 0x000fc80000000116 */
[----:B0-----:R-:W-:-:S08]  /*0570*/  DFMA R8, -R6, R2, 1 ;  /* 0x3ff000000608742b */ /* 0x001fd00000000102 */
[----:B------:R-:W-:-:S08]  /*0580*/  DFMA R8, R8, R8, R8 ;  /* 0x000000080808722b */ /* 0x000fd00000000008 */
[----:B------:R-:W-:-:S08]  /*0590*/  DFMA R8, R2, R8, R2 ;  /* 0x000000080208722b */ /* 0x000fd00000000002 */
[----:B------:R-:W-:Y:S01]  /*05a0*/  DFMA R2, -R6, R8, 1 ;  /* 0x3ff000000602742b */ /* 0x000fe20000000108 */
[----:B-1----:R-:W0:Y:S07]  /*05b0*/  I2F.F64 R12, R12 ;  /* 0x0000000c000c7312 */ /* 0x002e2e0000201c00 */
[----:B------:R-:W-:-:S08]  /*05c0*/  DFMA R10, R8, R2, R8 ;  /* 0x00000002080a722b */ /* 0x000fd00000000008 */
[----:B0-----:R-:W-:Y:S01]  /*05d0*/  DMUL R2, R10, R12 ;  /* 0x0000000c0a027228 */ /* 0x001fe20000000000 */
[----:B------:R-:W-:-:S07]  /*05e0*/  FSETP.GEU.AND P1, PT, |R13|, 6.5827683646048100446e-37, PT ;  /* 0x036000000d00780b */ /* 0x000fce0003f2e200 */
[----:B------:R-:W-:-:S08]  /*05f0*/  DFMA R8, -R6, R2, R12 ;  /* 0x000000020608722b */ /* 0x000fd0000000010c */
[----:B------:R-:W-:-:S10]  /*0600*/  DFMA R2, R10, R8, R2 ;  /* 0x000000080a02722b */ /* 0x000fd40000000002 */
[----:B------:R-:W-:-:S05]  /*0610*/  FFMA R0, RZ, R7, R3 ;  /* 0x00000007ff007223 */ /* 0x000fca0000000003 */
[----:B------:R-:W-:-:S13]  /*0620*/  FSETP.GT.AND P0, PT, |R0|, 1.469367938527859385e-39, PT ;  /* 0x001000000000780b */ /* 0x000fda0003f04200 */
[----:B------:R-:W-:Y:S05]  /*0630*/  @P0 BRA P1, `(.L_x_7) ;  /* 0x0000000000180947 */ /* 0x000fea0000800000 */
[----:B------:R-:W-:Y:S01]  /*0640*/  IMAD.MOV.U32 R10, RZ, RZ, R6 ;  /* 0x000000ffff0a7224 */ /* 0x000fe200078e0006 */
[----:B------:R-:W-:Y:S01]  /*0650*/  MOV R0, 0x680 ;  /* 0x0000068000007802 */ /* 0x000fe20000000f00 */
[----:B------:R-:W-:-:S07]  /*0660*/  IMAD.MOV.U32 R11, RZ, RZ, R7 ;  /* 0x000000ffff0b7224 */ /* 0x000fce00078e0007 */
[----:B------:R-:W-:Y:S05]  /*0670*/  CALL.REL.NOINC `($__internal_0_$__cuda_sm20_div_rn_f64_full) ;  /* 0x0000000000e47944 */ /* 0x000fea0003c00000 */
[----:B------:R-:W-:Y:S02]  /*0680*/  IMAD.MOV.U32 R2, RZ, RZ, R4 ;  /* 0x000000ffff027224 */ /* 0x000fe400078e0004 */
[----:B------:R-:W-:-:S07]  /*0690*/  IMAD.MOV.U32 R3, RZ, RZ, R5 ;  /* 0x000000ffff037224 */ /* 0x000fce00078e0005 */
.L_x_7:
[----:B------:R-:W-:Y:S05]  /*06a0*/  BSYNC.RECONVERGENT B0 ;  /* 0x0000000000007941 */ /* 0x000fea0003800200 */
.L_x_6:
[----:B------:R-:W0:Y:S01]  /*06b0*/  MUFU.RCP64H R5, R7 ;  /* 0x0000000700057308 */ /* 0x000e220000001800 */
[----:B------:R-:W1:Y:S01]  /*06c0*/  LDS R12, [UR4] ;  /* 0x00000004ff0c7984 */ /* 0x000e620008000800 */
        /* <DEDUP_REMOVED lines=20> */
.L_x_9:
[----:B------:R-:W-:Y:S05]  /*0810*/  BSYNC.RECONVERGENT B0 ;  /* 0x0000000000007941 */ /* 0x000fea0003800200 */
.L_x_8:
[----:B------:R-:W0:Y:S01]  /*0820*/  MUFU.RCP64H R3, R7 ;  /* 0x0000000700037308 */ /* 0x000e220000001800 */
[----:B------:R-:W1:Y:S01]  /*0830*/  LDS R12, [UR4+0x4] ;  /* 0x00000404ff0c7984 */ /* 0x000e620008000800 */
        /* <DEDUP_REMOVED lines=22> */
.L_x_11:
[----:B------:R-:W-:Y:S05]  /*09a0*/  BSYNC.RECONVERGENT B0 ;  /* 0x0000000000007941 */ /* 0x000fea0003800200 */
.L_x_10:
[----:B------:R-:W-:Y:S01]  /*09b0*/  DFMA R22, -R2, R2, R22 ;  /* 0x000000020216722b */ /* 0x000fe20000000116 */
[----:B------:R-:W-:Y:S01]  /*09c0*/  UIADD3 UR4, UPT, UPT, UR4, 0x10, URZ ;  /* 0x0000001004047890 */ /* 0x000fe2000fffe0ff */
[----:B------:R-:W-:Y:S11]  /*09d0*/  BRA.U UP0, `(.L_x_12) ;  /* 0xfffffff900707547 */ /* 0x000ff6000b83ffff */
[----:B------:R-:W0:Y:S02]  /*09e0*/  LDC.64 R2, c[0x0][0x398] ;  /* 0x0000e600ff027b82 */ /* 0x000e240000000a00 */
[----:B0-----:R-:W-:Y:S01]  /*09f0*/  STG.E.64 desc[UR6][R2.64], R22 ;  /* 0x0000001602007986 */ /* 0x001fe2000c101b06 */
[----:B------:R-:W-:Y:S05]  /*0a00*/  EXIT ;  /* 0x000000000000794d */ /* 0x000fea0003800000 */
        .weak           $__internal_0_$__cuda_sm20_div_rn_f64_full
        .type           $__internal_0_$__cuda_sm20_div_rn_f64_full,@function
        .size           $__internal_0_$__cuda_sm20_div_rn_f64_full,(.L_x_38 - $__internal_0_$__cuda_sm20_div_rn_f64_full)
$__internal_0_$__cuda_sm20_div_rn_f64_full:
[C---:B------:R-:W-:Y:S01]  /*0a10*/  FSETP.GEU.AND P0, PT, |R11|.reuse, 1.469367938527859385e-39, PT ;  /* 0x001000000b00780b */ /* 0x040fe20003f0e200 */
[----:B------:R-:W-:Y:S01]  /*0a20*/  IMAD.MOV.U32 R18, RZ, RZ, 0x1 ;  /* 0x00000001ff127424 */ /* 0x000fe200078e00ff */
[----:B------:R-:W-:Y:S01]  /*0a30*/  LOP3.LUT R8, R11, 0x800fffff, RZ, 0xc0, !PT ;  /* 0x800fffff0b087812 */ /* 0x000fe200078ec0ff */
[----:B------:R-:W-:Y:S01]  /*0a40*/  BSSY.RECONVERGENT B1, `(.L_x_13) ;  /* 0x0000054000017945 */ /* 0x000fe20003800200 */
[C---:B------:R-:W-:Y:S02]  /*0a50*/  FSETP.GEU.AND P2, PT, |R13|.reuse, 1.469367938527859385e-39, PT ;  /* 0x001000000d00780b */ /* 0x040fe40003f4e200 */
[----:B------:R-:W-:Y:S01]  /*0a60*/  LOP3.LUT R9, R8, 0x3ff00000, RZ, 0xfc, !PT ;  /* 0x3ff0000008097812 */ /* 0x000fe200078efcff */
[----:B------:R-:W-:Y:S01]  /*0a70*/  IMAD.MOV.U32 R8, RZ, RZ, R10 ;  /* 0x000000ffff087224 */ /* 0x000fe200078e000a */
[----:B------:R-:W-:Y:S02]  /*0a80*/  LOP3.LUT R2, R13, 0x7ff00000, RZ, 0xc0, !PT ;  /* 0x7ff000000d027812 */ /* 0x000fe400078ec0ff */
[----:B------:R-:W-:-:S03]  /*0a90*/  LOP3.LUT R5, R11, 0x7ff00000, RZ, 0xc0, !PT ;  /* 0x7ff000000b057812 */ /* 0x000fc600078ec0ff */
[----:B------:R-:W-:Y:S01]  /*0aa0*/  @!P0 DMUL R8, R10, 8.98846567431157953865e+307 ;  /* 0x7fe000000a088828 */ /* 0x000fe20000000000 */
[C---:B------:R-:W-:Y:S01]  /*0ab0*/  ISETP.GE.U32.AND P1, PT, R2.reuse, R5, PT ;  /* 0x000000050200720c */ /* 0x040fe20003f26070 */
[----:B------:R-:W-:Y:S02]  /*0ac0*/  IMAD.MOV.U32 R4, RZ, RZ, R2 ;  /* 0x000000ffff047224 */ /* 0x000fe400078e0002 */
[----:B------:R-:W-:Y:S02]  /*0ad0*/  @!P2 LOP3.LUT R3, R11, 0x7ff00000, RZ, 0xc0, !PT ;  /* 0x7ff000000b03a812 */ /* 0x000fe400078ec0ff */
[----:B------:R-:W0:Y:S02]  /*0ae0*/  MUFU.RCP64H R19, R9 ;  /* 0x0000000900137308 */ /* 0x000e240000001800 */
[----:B------:R-:W-:Y:S01]  /*0af0*/  @!P2 ISETP.GE.U32.AND P3, PT, R2, R3, PT ;  /* 0x000000030200a20c */ /* 0x000fe20003f66070 */
[----:B------:R-:W-:Y:S01]  /*0b00*/  IMAD.MOV.U32 R3, RZ, RZ, 0x1ca00000 ;  /* 0x1ca00000ff037424 */ /* 0x000fe200078e00ff */
[----:B------:R-:W-:-:S04]  /*0b10*/  @!P0 LOP3.LUT R5, R9, 0x7ff00000, RZ, 0xc0, !PT ;  /* 0x7ff0000009058812 */ /* 0x000fc800078ec0ff */
[----:B------:R-:W-:Y:S01]  /*0b20*/  @!P2 SEL R17, R3, 0x63400000, !P3 ;  /* 0x634000000311a807 */ /* 0x000fe20005800000 */
[----:B------:R-:W-:-:S03]  /*0b30*/  VIADD R25, R5, 0xffffffff ;  /* 0xffffffff05197836 */ /* 0x000fc60000000000 */
[----:B------:R-:W-:-:S04]  /*0b40*/  @!P2 LOP3.LUT R20, R17, 0x80000000, R13, 0xf8, !PT ;  /* 0x800000001114a812 */ /* 0x000fc800078ef80d */
[----:B------:R-:W-:Y:S01]  /*0b50*/  @!P2 LOP3.LUT R21, R20, 0x100000, RZ, 0xfc, !PT ;  /* 0x001000001415a812 */ /* 0x000fe200078efcff */
[----:B0-----:R-:W-:Y:S01]  /*0b60*/  DFMA R14, R18, -R8, 1 ;  /* 0x3ff00000120e742b */ /* 0x001fe20000000808 */
[----:B------:R-:W-:-:S07]  /*0b70*/  @!P2 IMAD.MOV.U32 R20, RZ, RZ, RZ ;  /* 0x000000ffff14a224 */ /* 0x000fce00078e00ff */
[----:B------:R-:W-:-:S08]  /*0b80*/  DFMA R14, R14, R14, R14 ;  /* 0x0000000e0e0e722b */ /* 0x000fd0000000000e */
[----:B------:R-:W-:Y:S01]  /*0b90*/  DFMA R18, R18, R14, R18 ;  /* 0x0000000e1212722b */ /* 0x000fe20000000012 */
[----:B------:R-:W-:Y:S01]  /*0ba0*/  SEL R15, R3, 0x63400000, !P1 ;  /* 0x63400000030f7807 */ /* 0x000fe20004800000 */
[----:B------:R-:W-:-:S03]  /*0bb0*/  IMAD.MOV.U32 R14, RZ, RZ, R12 ;  /* 0x000000ffff0e7224 */ /* 0x000fc600078e000c */
[----:B------:R-:W-:-:S03]  /*0bc0*/  LOP3.LUT R15, R15, 0x800fffff, R13, 0xf8, !PT ;  /* 0x800fffff0f0f7812 */ /* 0x000fc600078ef80d */
[----:B------:R-:W-:-:S03]  /*0bd0*/  DFMA R16, R18, -R8, 1 ;  /* 0x3ff000001210742b */ /* 0x000fc60000000808 */
[----:B------:R-:W-:-:S05]  /*0be0*/  @!P2 DFMA R14, R14, 2, -R20 ;  /* 0x400000000e0ea82b */ /* 0x000fca0000000814 */
[----:B------:R-:W-:-:S05]  /*0bf0*/  DFMA R16, R18, R16, R18 ;  /* 0x000000101210722b */ /* 0x000fca0000000012 */
[----:B------:R-:W-:-:S03]  /*0c00*/  @!P2 LOP3.LUT R4, R15, 0x7ff00000, RZ, 0xc0, !PT ;  /* 0x7ff000000f04a812 */ /* 0x000fc600078ec0ff */
[----:B------:R-:W-:Y:S02]  /*0c10*/  DMUL R18, R16, R14 ;  /* 0x0000000e10127228 */ /* 0x000fe40000000000 */
[----:B------:R-:W-:-:S05]  /*0c20*/  VIADD R24, R4, 0xffffffff ;  /* 0xffffffff04187836 */ /* 0x000fca0000000000 */
[----:B------:R-:W-:Y:S01]  /*0c30*/  ISETP.GT.U32.AND P0, PT, R24, 0x7feffffe, PT ;  /* 0x7feffffe1800780c */ /* 0x000fe20003f04070 */
[----:B------:R-:W-:-:S03]  /*0c40*/  DFMA R20, R18, -R8, R14 ;  /* 0x800000081214722b */ /* 0x000fc6000000000e */
[----:B------:R-:W-:-:S05]  /*0c50*/  ISETP.GT.U32.OR P0, PT, R25, 0x7feffffe, P0 ;  /* 0x7feffffe1900780c */ /* 0x000fca0000704470 */
[----:B------:R-:W-:-:S08]  /*0c60*/  DFMA R20, R16, R20, R18 ;  /* 0x000000141014722b */ /* 0x000fd00000000012 */
[----:B------:R-:W-:Y:S05]  /*0c70*/  @P0 BRA `(.L_x_14) ;  /* 0x00000000006c0947 */ /* 0x000fea0003800000 */
[----:B------:R-:W-:-:S04]  /*0c80*/  LOP3.LUT R5, R11, 0x7ff00000, RZ, 0xc0, !PT ;  /* 0x7ff000000b057812 */ /* 0x000fc800078ec0ff */
[CC--:B------:R-:W-:Y:S02]  /*0c90*/  VIADDMNMX R4, R2.reuse, -R5.reuse, 0xb9600000, !PT ;  /* 0xb960000002047446 */ /* 0x0c0fe40007800905 */
[----:B------:R-:W-:Y:S02]  /*0ca0*/  ISETP.GE.U32.AND P0, PT, R2, R5, PT ;  /* 0x000000050200720c */ /* 0x000fe40003f06070 */
[----:B------:R-:W-:Y:S02]  /*0cb0*/  VIMNMX R4, PT, PT, R4, 0x46a00000, PT ;  /* 0x46a0000004047848 */ /* 0x000fe40003fe0100 */
[----:B------:R-:W-:-:S05]  /*0cc0*/  SEL R3, R3, 0x63400000, !P0 ;  /* 0x6340000003037807 */ /* 0x000fca0004000000 */
[----:B------:R-:W-:Y:S02]  /*0cd0*/  IMAD.IADD R12, R4, 0x1, -R3 ;  /* 0x00000001040c7824 */ /* 0x000fe400078e0a03 */
[----:B------:R-:W-:Y:S02]  /*0ce0*/  IMAD.MOV.U32 R4, RZ, RZ, RZ ;  /* 0x000000ffff047224 */ /* 0x000fe400078e00ff */
[----:B------:R-:W-:-:S06]  /*0cf0*/  VIADD R5, R12, 0x7fe00000 ;  /* 0x7fe000000c057836 */ /* 0x000fcc0000000000 */
[----:B------:R-:W-:-:S10]  /*0d00*/  DMUL R2, R20, R4 ;  /* 0x0000000414027228 */ /* 0x000fd40000000000 */
[----:B------:R-:W-:-:S13]  /*0d10*/  FSETP.GTU.AND P0, PT, |R3|, 1.469367938527859385e-39, PT ;  /* 0x001000000300780b */ /* 0x000fda0003f0c200 */
[----:B------:R-:W-:Y:S05]  /*0d20*/  @P0 BRA `(.L_x_15) ;  /* 0x0000000000940947 */ /* 0x000fea0003800000 */
[----:B------:R-:W-:Y:S01]  /*0d30*/  DFMA R8, R20, -R8, R14 ;  /* 0x800000081408722b */ /* 0x000fe2000000000e */
[----:B------:R-:W-:-:S09]  /*0d40*/  IMAD.MOV.U32 R4, RZ, RZ, RZ ;  /* 0x000000ffff047224 */ /* 0x000fd200078e00ff */
[C---:B------:R-:W-:Y:S02]  /*0d50*/  FSETP.NEU.AND P0, PT, R9.reuse, RZ, PT ;  /* 0x000000ff0900720b */ /* 0x040fe40003f0d000 */
[----:B------:R-:W-:-:S04]  /*0d60*/  LOP3.LUT R11, R9, 0x80000000, R11, 0x48, !PT ;  /* 0x80000000090b7812 */ /* 0x000fc800078e480b */
[----:B------:R-:W-:-:S07]  /*0d70*/  LOP3.LUT R5, R11, R5, RZ, 0xfc, !PT ;  /* 0x000000050b057212 */ /* 0x000fce00078efcff */
[----:B------:R-:W-:Y:S05]  /*0d80*/  @!P0 BRA `(.L_x_15) ;  /* 0x00000000007c8947 */ /* 0x000fea0003800000 */
[----:B------:R-:W-:Y:S01]  /*0d90*/  IMAD.MOV R9, RZ, RZ, -R12 ;  /* 0x000000ffff097224 */ /* 0x000fe200078e0a0c */
[----:B------:R-:W-:Y:S01]  /*0da0*/  DMUL.RP R4, R20, R4 ;  /* 0x0000000414047228 */ /* 0x000fe20000008000 */
[----:B------:R-:W-:-:S06]  /*0db0*/  IMAD.MOV.U32 R8, RZ, RZ, RZ ;  /* 0x000000ffff087224 */ /* 0x000fcc00078e00ff */
[----:B------:R-:W-:-:S03]  /*0dc0*/  DFMA R8, R2, -R8, R20 ;  /* 0x800000080208722b */ /* 0x000fc60000000014 */
[----:B------:R-:W-:-:S03]  /*0dd0*/  LOP3.LUT R11, R5, R11, RZ, 0x3c, !PT ;  /* 0x0000000b050b7212 */ /* 0x000fc600078e3cff */
[----:B------:R-:W-:-:S04]  /*0de0*/  IADD3 R8, PT, PT, -R12, -0x43300000, RZ ;  /* 0xbcd000000c087810 */ /* 0x000fc80007ffe1ff */
[----:B------:R-:W-:-:S04]  /*0df0*/  FSETP.NEU.AND P0, PT, |R9|, R8, PT ;  /* 0x000000080900720b */ /* 0x000fc80003f0d200 */
[----:B------:R-:W-:Y:S02]  /*0e00*/  FSEL R2, R4, R2, !P0 ;  /* 0x0000000204027208 */ /* 0x000fe40004000000 */
[----:B------:R-:W-:Y:S01]  /*0e10*/  FSEL R3, R11, R3, !P0 ;  /* 0x000000030b037208 */ /* 0x000fe20004000000 */
[----:B------:R-:W-:Y:S06]  /*0e20*/  BRA `(.L_x_15) ;  /* 0x0000000000547947 */ /* 0x000fec0003800000 */
.L_x_14:
[----:B------:R-:W-:-:S14]  /*0e30*/  DSETP.NAN.AND P0, PT, R12, R12, PT ;  /* 0x0000000c0c00722a */ /* 0x000fdc0003f08000 */
[----:B------:R-:W-:Y:S05]  /*0e40*/  @P0 BRA `(.L_x_16) ;  /* 0x0000000000440947 */ /* 0x000fea0003800000 */
[----:B------:R-:W-:-:S14]  /*0e50*/  DSETP.NAN.AND P0, PT, R10, R10, PT ;  /* 0x0000000a0a00722a */ /* 0x000fdc0003f08000 */
[----:B------:R-:W-:Y:S05]  /*0e60*/  @P0 BRA `(.L_x_17) ;  /* 0x0000000000300947 */ /* 0x000fea0003800000 */
[----:B------:R-:W-:Y:S01]  /*0e70*/  ISETP.NE.AND P0, PT, R4, R5, PT ;  /* 0x000000050400720c */ /* 0x000fe20003f05270 */
[----:B------:R-:W-:Y:S02]  /*0e80*/  IMAD.MOV.U32 R2, RZ, RZ, 0x0 ;  /* 0x00000000ff027424 */ /* 0x000fe400078e00ff */
[----:B------:R-:W-:-:S10]  /*0e90*/  IMAD.MOV.U32 R3, RZ, RZ, -0x80000 ;  /* 0xfff80000ff037424 */ /* 0x000fd400078e00ff */
[----:B------:R-:W-:Y:S05]  /*0ea0*/  @!P0 BRA `(.L_x_15) ;  /* 0x0000000000348947 */ /* 0x000fea0003800000 */
[----:B------:R-:W-:Y:S02]  /*0eb0*/  ISETP.NE.AND P0, PT, R4, 0x7ff00000, PT ;  /* 0x7ff000000400780c */ /* 0x000fe40003f05270 */
[----:B------:R-:W-:Y:S02]  /*0ec0*/  LOP3.LUT R3, R13, 0x80000000, R11, 0x48, !PT ;  /* 0x800000000d037812 */ /* 0x000fe400078e480b */
[----:B------:R-:W-:-:S13]  /*0ed0*/  ISETP.EQ.OR P0, PT, R5, RZ, !P0 ;  /* 0x000000ff0500720c */ /* 0x000fda0004702670 */
[----:B------:R-:W-:Y:S01]  /*0ee0*/  @P0 LOP3.LUT R4, R3, 0x7ff00000, RZ, 0xfc, !PT ;  /* 0x7ff0000003040812 */ /* 0x000fe200078efcff */
[----:B------:R-:W-:Y:S02]  /*0ef0*/  @!P0 IMAD.MOV.U32 R2, RZ, RZ, RZ ;  /* 0x000000ffff028224 */ /* 0x000fe400078e00ff */
[----:B------:R-:W-:Y:S02]  /*0f00*/  @P0 IMAD.MOV.U32 R2, RZ, RZ, RZ ;  /* 0x000000ffff020224 */ /* 0x000fe400078e00ff */
[----:B------:R-:W-:Y:S01]  /*0f10*/  @P0 IMAD.MOV.U32 R3, RZ, RZ, R4 ;  /* 0x000000ffff030224 */ /* 0x000fe200078e0004 */
[----:B------:R-:W-:Y:S06]  /*0f20*/  BRA `(.L_x_15) ;  /* 0x0000000000147947 */ /* 0x000fec0003800000 */
.L_x_17:
[----:B------:R-:W-:Y:S01]  /*0f30*/  LOP3.LUT R3, R11, 0x80000, RZ, 0xfc, !PT ;  /* 0x000800000b037812 */ /* 0x000fe200078efcff */
[----:B------:R-:W-:Y:S01]  /*0f40*/  IMAD.MOV.U32 R2, RZ, RZ, R10 ;  /* 0x000000ffff027224 */ /* 0x000fe200078e000a */
[----:B------:R-:W-:Y:S06]  /*0f50*/  BRA `(.L_x_15) ;  /* 0x0000000000087947 */ /* 0x000fec0003800000 */
.L_x_16:
[----:B------:R-:W-:Y:S01]  /*0f60*/  LOP3.LUT R3, R13, 0x80000, RZ, 0xfc, !PT ;  /* 0x000800000d037812 */ /* 0x000fe200078efcff */
[----:B------:R-:W-:-:S07]  /*0f70*/  IMAD.MOV.U32 R2, RZ, RZ, R12 ;  /* 0x000000ffff027224 */ /* 0x000fce00078e000c */
.L_x_15:
[----:B------:R-:W-:Y:S05]  /*0f80*/  BSYNC.RECONVERGENT B1 ;  /* 0x0000000000017941 */ /* 0x000fea0003800200 */
.L_x_13:
[----:B------:R-:W-:Y:S02]  /*0f90*/  IMAD.MOV.U32 R4, RZ, RZ, R2 ;  /* 0x000000ffff047224 */ /* 0x000fe400078e0002 */
[----:B------:R-:W-:Y:S02]  /*0fa0*/  IMAD.MOV.U32 R5, RZ, RZ, R3 ;  /* 0x000000ffff057224 */ /* 0x000fe400078e0003 */
[----:B------:R-:W-:Y:S02]  /*0fb0*/  IMAD.MOV.U32 R2, RZ, RZ, R0 ;  /* 0x000000ffff027224 */ /* 0x000fe400078e0000 */
[----:B------:R-:W-:-:S04]  /*0fc0*/  IMAD.MOV.U32 R3, RZ, RZ, 0x0 ;  /* 0x00000000ff037424 */ /* 0x000fc800078e00ff */
[----:B------:R-:W-:Y:S05]  /*0fd0*/  RET.REL.NODEC R2 `(_Z19calculateGiniKernelPdPiiS_) ;  /* 0xfffffff002087950 */ /* 0x000fea0003c3ffff */
.L_x_18:
[----:B------:R-:W-:-:S00]  /*0fe0*/  BRA `(.L_x_18) ;  /* 0xfffffffc00fc7947 */ /* 0x000fc0000383ffff */
[----:B------:R-:W-:-:S00]  /*0ff0*/  NOP ;  /* 0x0000000000007918 */ /* 0x000fc00000000000 */
        /* <DEDUP_REMOVED lines=8> */
.L_x_38:


//--------------------- .text._Z18predictBatchKernelPdiP12FlatTreeNodePiii8TaskTypeS_ --------------------------
	.section	.text._Z18predictBatchKernelPdiP12FlatTreeNodePiii8TaskTypeS_,"ax",@progbits
	.align	128
        .global         _Z18predictBatchKernelPdiP12FlatTreeNodePiii8TaskTypeS_
        .type           _Z18predictBatchKernelPdiP12FlatTreeNodePiii8TaskTypeS_,@function
        .size           _Z18predictBatchKernelPdiP12FlatTreeNodePiii8TaskTypeS_,(.L_x_39 - _Z18predictBatchKernelPdiP12FlatTreeNodePiii8TaskTypeS_)
        .other          _Z18predictBatchKernelPdiP12FlatTreeNodePiii8TaskTypeS_,@"STO_CUDA_ENTRY STV_DEFAULT"
_Z18predictBatchKernelPdiP12FlatTreeNodePiii8TaskTypeS_:
.text._Z18predictBatchKernelPdiP12FlatTreeNodePiii8TaskTypeS_:
[----:B------:R-:W0:Y:S01]  /*0000*/  LDC R1, c[0x0][0x37c] ;  /* 0x0000df00ff017b82 */ /* 0x000e220000000800 */
[----:B------:R-:W1:Y:S07]  /*0010*/  S2R R3, SR_TID.X ;  /* 0x0000000000037919 */ /* 0x000e6e0000002100 */
[----:B------:R-:W1:Y:S01]  /*0020*/  S2UR UR4, SR_CTAID.X ;  /* 0x00000000000479c3 */ /* 0x000e620000002500 */
[----:B------:R-:W2:Y:S01]  /*0030*/  LDCU UR5, c[0x0][0x3a4] ;  /* 0x00007480ff0577ac */ /* 0x000ea20008000800 */
[----:B0-----:R-:W-:-:S06]  /*0040*/  VIADD R1, R1, 0xfffffe70 ;  /* 0xfffffe7001017836 */ /* 0x001fcc0000000000 */
[----:B------:R-:W1:Y:S02]  /*0050*/  LDC R0, c[0x0][0x360] ;  /* 0x0000d800ff007b82 */ /* 0x000e640000000800 */
[----:B-1----:R-:W-:-:S05]  /*0060*/  IMAD R0, R0, UR4, R3 ;  /* 0x0000000400007c24 */ /* 0x002fca000f8e0203 */
[----:B--2---:R-:W-:-:S13]  /*0070*/  ISETP.GE.AND P0, PT, R0, UR5, PT ;  /* 0x0000000500007c0c */ /* 0x004fda000bf06270 */
[----:B------:R-:W-:Y:S05]  /*0080*/  @P0 EXIT ;  /* 0x000000000000094d */ /* 0x000fea0003800000 */
[----:B------:R-:W0:Y:S01]  /*0090*/  LDCU UR7, c[0x0][0x3a8] ;  /* 0x00007500ff0777ac */ /* 0x000e220008000800 */
[----:B------:R-:W1:Y:S01]  /*00a0*/  LDC.64 R2, c[0x0][0x380] ;  /* 0x0000e000ff027b82 */ /* 0x000e620000000a00 */
[----:B------:R-:W2:Y:S01]  /*00b0*/  LDCU UR6, c[0x0][0x388] ;  /* 0x00007100ff0677ac */ /* 0x000ea20008000800 */
[----:B------:R-:W3:Y:S01]  /*00c0*/  LDCU.64 UR4, c[0x0][0x358] ;  /* 0x00006b00ff0477ac */ /* 0x000ee20008000a00 */
[----:B0-----:R-:W-:Y:S01]  /*00d0*/  UISETP.NE.AND UP0, UPT, UR7, 0x1, UPT ;  /* 0x000000010700788c */ /* 0x001fe2000bf05270 */
[----:B--2---:R-:W-:-:S04]  /*00e0*/  IMAD R5, R0, UR6, RZ ;  /* 0x0000000600057c24 */ /* 0x004fc8000f8e02ff */
[----:B-1----:R-:W-:-:S04]  /*00f0*/  IMAD.WIDE R2, R5, 0x8, R2 ;  /* 0x0000000805027825 */ /* 0x002fc800078e0202 */
[----:B---3--:R-:W-:Y:S05]  /*0100*/  BRA.U UP0, `(.L_x_19) ;  /* 0x0000000500247547 */ /* 0x008fea000b800000 */
[----:B------:R-:W0:Y:S01]  /*0110*/  LDCU UR6, c[0x0][0x3a0] ;  /* 0x00007400ff0677ac */ /* 0x000e220008000800 */
[----:B------:R-:W-:Y:S01]  /*0120*/  CS2R R4, SRZ ;  /* 0x0000000000047805 */ /* 0x000fe2000001ff00 */
[----:B0-----:R-:W-:-:S09]  /*0130*/  UISETP.GE.AND UP0, UPT, UR6, 0x1, UPT ;  /* 0x000000010600788c */ /* 0x001fd2000bf06270 */
[----:B------:R-:W-:Y:S05]  /*0140*/  BRA.U !UP0, `(.L_x_20) ;  /* 0x0000000108a47547 */ /* 0x000fea000b800000 */
[----:B------:R-:W-:Y:S01]  /*0150*/  IMAD.MOV.U32 R15, RZ, RZ, RZ ;  /* 0x000000ffff0f7224 */ /* 0x000fe200078e00ff */
[----:B------:R-:W-:-:S07]  /*0160*/  CS2R R4, SRZ ;  /* 0x0000000000047805 */ /* 0x000fce000001ff00 */
.L_x_23:
[----:B------:R-:W0:Y:S01]  /*0170*/  LDC.64 R6, c[0x0][0x398] ;  /* 0x0000e600ff067b82 */ /* 0x000e220000000a00 */
[----:B------:R-:W1:Y:S07]  /*0180*/  LDCU UR6, c[0x0][0x3a0] ;  /* 0x00007400ff0677ac */ /* 0x000e6e0008000800 */
[----:B------:R-:W2:Y:S01]  /*0190*/  LDC.64 R8, c[0x0][0x390] ;  /* 0x0000e400ff087b82 */ /* 0x000ea20000000a00 */
[----:B0-----:R-:W-:-:S06]  /*01a0*/  IMAD.WIDE.U32 R6, R15, 0x4, R6 ;  /* 0x000000040f067825 */ /* 0x001fcc00078e0006 */
[----:B------:R-:W2:Y:S02]  /*01b0*/  LDG.E R7, desc[UR4][R6.64] ;  /* 0x0000000406077981 */ /* 0x000ea4000c1e1900 */
[----:B--2---:R-:W-:-:S05]  /*01c0*/  IMAD.WIDE R10, R7, 0x28, R8 ;  /* 0x00000028070a7825 */ /* 0x004fca00078e0208 */
[----:B------:R-:W2:Y:S01]  /*01d0*/  LDG.E.U8 R8, desc[UR4][R10.64] ;  /* 0x000000040a087981 */ /* 0x000ea2000c1e1100 */
[----:B------:R-:W-:-:S05]  /*01e0*/  VIADD R15, R15, 0x1 ;  /* 0x000000010f0f7836 */ /* 0x000fca0000000000 */
[----:B-1----:R-:W-:Y:S02]  /*01f0*/  ISETP.NE.AND P1, PT, R15, UR6, PT ;  /* 0x000000060f007c0c */ /* 0x002fe4000bf25270 */
[----:B--2---:R-:W-:Y:S02]  /*0200*/  ISETP.NE.AND P0, PT, R8, RZ, PT ;  /* 0x000000ff0800720c */ /* 0x004fe40003f05270 */
[----:B------:R-:W-:-:S11]  /*0210*/  CS2R R8, SRZ ;  /* 0x0000000000087805 */ /* 0x000fd6000001ff00 */
[----:B------:R-:W-:Y:S05]  /*0220*/  @P0 BRA `(.L_x_21) ;  /* 0x0000000000540947 */ /* 0x000fea0003800000 */
[----:B------:R-:W-:Y:S01]  /*0230*/  BSSY.RECONVERGENT B0, `(.L_x_21) ;  /* 0x0000014000007945 */ /* 0x000fe20003800200 */
[----:B------:R-:W-:-:S07]  /*0240*/  CS2R R8, SRZ ;  /* 0x0000000000087805 */ /* 0x000fce000001ff00 */
.L_x_22:
[----:B------:R-:W-:Y:S02]  /*0250*/  IMAD R13, R9, 0x28, RZ ;  /* 0x00000028090d7824 */ /* 0x000fe400078e02ff */
[----:B------:R-:W-:-:S04]  /*0260*/  IMAD.WIDE.U32 R8, R8, 0x28, R10 ;  /* 0x0000002808087825 */ /* 0x000fc800078e000a */
[----:B------:R-:W-:Y:S02]  /*0270*/  IMAD.IADD R13, R9, 0x1, R13 ;  /* 0x00000001090d7824 */ /* 0x000fe400078e020d */
[----:B------:R-:W-:-:S05]  /*0280*/  IMAD.MOV.U32 R12, RZ, RZ, R8 ;  /* 0x000000ffff0c7224 */ /* 0x000fca00078e0008 */
[----:B------:R-:W2:Y:S04]  /*0290*/  LDG.E R7, desc[UR4][R12.64+0x4] ;  /* 0x000004040c077981 */ /* 0x000ea8000c1e1900 */
[----:B------:R-:W3:Y:S01]  /*02a0*/  LDG.E.64 R8, desc[UR4][R12.64+0x8] ;  /* 0x000008040c087981 */ /* 0x000ee2000c1e1b00 */
[----:B--2---:R-:W-:-:S06]  /*02b0*/  IMAD.WIDE R6, R7, 0x8, R2 ;  /* 0x0000000807067825 */ /* 0x004fcc00078e0202 */
[----:B------:R-:W3:Y:S02]  /*02c0*/  LDG.E.64 R6, desc[UR4][R6.64] ;  /* 0x0000000406067981 */ /* 0x000ee4000c1e1b00 */
[----:B---3--:R-:W-:-:S14]  /*02d0*/  DSETP.GTU.AND P0, PT, R6, R8, PT ;  /* 0x000000080600722a */ /* 0x008fdc0003f0c000 */
[----:B------:R-:W2:Y:S04]  /*02e0*/  @!P0 LDG.E R17, desc[UR4][R12.64+0x1c] ;  /* 0x00001c040c118981 */ /* 0x000ea8000c1e1900 */
[----:B------:R-:W2:Y:S02]  /*02f0*/  @P0 LDG.E R17, desc[UR4][R12.64+0x20] ;  /* 0x000020040c110981 */ /* 0x000ea4000c1e1900 */
[----:B--2---:R-:W-:-:S06]  /*0300*/  IMAD.WIDE R8, R17, 0x28, R10 ;  /* 0x0000002811087825 */ /* 0x004fcc00078e020a */
[----:B------:R0:W2:Y:S01]  /*0310*/  LDG.E.U8 R8, desc[UR4][R8.64] ;  /* 0x0000000408087981 */ /* 0x0000a2000c1e1100 */
[----:B------:R-:W-:-:S05]  /*0320*/  SHF.R.S32.HI R14, RZ, 0x1f, R17 ;  /* 0x0000001fff0e7819 */ /* 0x000fca0000011411 */
[----:B0-----:R-:W-:Y:S01]  /*0330*/  IMAD.MOV.U32 R9, RZ, RZ, R14 ;  /* 0x000000ffff097224 */ /* 0x001fe200078e000e */
[----:B--2---:R-:W-:Y:S01]  /*0340*/  ISETP.NE.AND P0, PT, R8, RZ, PT ;  /* 0x000000ff0800720c */ /* 0x004fe20003f05270 */
[----:B------:R-:W-:-:S12]  /*0350*/  IMAD.MOV.U32 R8, RZ, RZ, R17 ;  /* 0x000000ffff087224 */ /* 0x000fd800078e0011 */
[----:B------:R-:W-:Y:S05]  /*0360*/  @!P0 BRA `(.L_x_22) ;  /* 0xfffffffc00b88947 */ /* 0x000fea000383ffff */
[----:B------:R-:W-:Y:S05]  /*0370*/  BSYNC.RECONVERGENT B0 ;  /* 0x0000000000007941 */ /* 0x000fea0003800200 */
.L_x_21:
[----:B------:R-:W-:-:S04]  /*0380*/  IMAD.WIDE.U32 R10, R8, 0x28, R10 ;  /* 0x00000028080a7825 */ /* 0x000fc800078e000a */
[----:B------:R-:W-:-:S04]  /*0390*/  IMAD R9, R9, 0x28, RZ ;  /* 0x0000002809097824 */ /* 0x000fc800078e02ff */
[----:B------:R-:W-:-:S05]  /*03a0*/  IMAD.IADD R11, R11, 0x1, R9 ;  /* 0x000000010b0b7824 */ /* 0x000fca00078e0209 */
[----:B------:R-:W2:Y:S02]  /*03b0*/  LDG.E.64 R6, desc[UR4][R10.64+0x10] ;  /* 0x000010040a067981 */ /* 0x000ea4000c1e1b00 */
[----:B--2---:R-:W-:Y:S01]  /*03c0*/  DADD R4, R6, R4 ;  /* 0x0000000006047229 */ /* 0x004fe20000000004 */
[----:B------:R-:W-:Y:S10]  /*03d0*/  @P1 BRA `(.L_x_23) ;  /* 0xfffffffc00641947 */ /* 0x000ff4000383ffff */
.L_x_20:
[----:B------:R-:W0:Y:S01]  /*03e0*/  LDCU UR6, c[0x0][0x3a0] ;  /* 0x00007400ff0677ac */ /* 0x000e220008000800 */
[----:B------:R-:W-:Y:S01]  /*03f0*/  IMAD.MOV.U32 R2, RZ, RZ, 0x1 ;  /* 0x00000001ff027424 */ /* 0x000fe200078e00ff */
[----:B------:R-:W-:Y:S01]  /*0400*/  FSETP.GEU.AND P1, PT, |R5|, 6.5827683646048100446e-37, PT ;  /* 0x036000000500780b */ /* 0x000fe20003f2e200 */
[----:B------:R-:W-:Y:S01]  /*0410*/  BSSY.RECONVERGENT B0, `(.L_x_24) ;  /* 0x0000014000007945 */ /* 0x000fe20003800200 */
[----:B0-----:R-:W0:Y:S08]  /*0420*/  I2F.F64 R6, UR6 ;  /* 0x0000000600067d12 */ /* 0x001e300008201c00 */
[----:B0-----:R-:W0:Y:S02]  /*0430*/  MUFU.RCP64H R3, R7 ;  /* 0x0000000700037308 */ /* 0x001e240000001800 */
[----:B0-----:R-:W-:-:S08]  /*0440*/  DFMA R8, -R6, R2, 1 ;  /* 0x3ff000000608742b */ /* 0x001fd00000000102 */
[----:B------:R-:W-:-:S08]  /*0450*/  DFMA R8, R8, R8, R8 ;  /* 0x000000080808722b */ /* 0x000fd00000000008 */
[----:B------:R-:W-:-:S08]  /*0460*/  DFMA R8, R2, R8, R2 ;  /* 0x000000080208722b */ /* 0x000fd00000000002 */
[----:B------:R-:W-:-:S08]  /*0470*/  DFMA R2, -R6, R8, 1 ;  /* 0x3ff000000602742b */ /* 0x000fd00000000108 */
[----:B------:R-:W-:-:S08]  /*0480*/  DFMA R2, R8, R2, R8 ;  /* 0x000000020802722b */ /* 0x000fd00000000008 */
[----:B------:R-:W-:-:S08]  /*0490*/  DMUL R8, R2, R4 ;  /* 0x0000000402087228 */ /* 0x000fd00000000000 */
        /* <DEDUP_REMOVED lines=8> */
[----:B------:R-:W-:Y:S05]  /*0520*/  CALL.REL.NOINC `($__internal_1_$__cuda_sm20_div_rn_f64_full) ;  /* 0x0000001c003c7944 */ /* 0x000fea0003c00000 */
[----:B------:R-:W-:Y:S02]  /*0530*/  IMAD.MOV.U32 R2, RZ, RZ, R8 ;  /* 0x000000ffff027224 */ /* 0x000fe400078e0008 */
[----:B------:R-:W-:-:S07]  /*0540*/  IMAD.MOV.U32 R3, RZ, RZ, R9 ;  /* 0x000000ffff037224 */ /* 0x000fce00078e0009 */
.L_x_25:
[----:B------:R-:W-:Y:S05]  /*0550*/  BSYNC.RECONVERGENT B0 ;  /* 0x0000000000007941 */ /* 0x000fea0003800200 */
.L_x_24:
[----:B------:R-:W0:Y:S02]  /*0560*/  LDC.64 R4, c[0x0][0x3b0] ;  /* 0x0000ec00ff047b82 */ /* 0x000e240000000a00 */
[----:B0-----:R-:W-:-:S05]  /*0570*/  IMAD.WIDE R4, R0, 0x8, R4 ;  /* 0x0000000800047825 */ /* 0x001fca00078e0204 */
[----:B------:R-:W-:Y:S01]  /*0580*/  STG.E.64 desc[UR4][R4.64], R2 ;  /* 0x0000000204007986 */ /* 0x000fe2000c101b04 */
[----:B------:R-:W-:Y:S05]  /*0590*/  EXIT ;  /* 0x000000000000794d */ /* 0x000fea0003800000 */
.L_x_19:
[----:B------:R-:W0:Y:S01]  /*05a0*/  LDCU UR6, c[0x0][0x3a0] ;  /* 0x00007400ff0677ac */ /* 0x000e220008000800 */
[----:B------:R1:W-:Y:S01]  /*05b0*/  STL.128 [R1], RZ ;  /* 0x000000ff01007387 */ /* 0x0003e20000100c00 */
[----:B------:R-:W-:Y:S02]  /*05c0*/  CS2R R6, SRZ ;  /* 0x0000000000067805 */ /* 0x000fe4000001ff00 */
[----:B------:R-:W-:Y:S02]  /*05d0*/  CS2R R4, SRZ ;  /* 0x0000000000047805 */ /* 0x000fe4000001ff00 */
[----:B------:R-:W-:Y:S01]  /*05e0*/  CS2R R10, SRZ ;  /* 0x00000000000a7805 */ /* 0x000fe2000001ff00 */
[----:B------:R1:W-:Y:S01]  /*05f0*/  STL.128 [R1+0x10], RZ ;  /* 0x000010ff01007387 */ /* 0x0003e20000100c00 */
[----:B------:R-:W-:Y:S02]  /*0600*/  CS2R R8, SRZ ;  /* 0x0000000000087805 */ /* 0x000fe4000001ff00 */
[----:B------:R-:W-:-:S02]  /*0610*/  CS2R R14, SRZ ;  /* 0x00000000000e7805 */ /* 0x000fc4000001ff00 */
[----:B------:R-:W-:Y:S01]  /*0620*/  CS2R R12, SRZ ;  /* 0x00000000000c7805 */ /* 0x000fe2000001ff00 */
[----:B------:R1:W-:Y:S01]  /*0630*/  STL.128 [R1+0x20], RZ ;  /* 0x000020ff01007387 */ /* 0x0003e20000100c00 */
        /* <DEDUP_REMOVED lines=8> */
[----:B0-----:R-:W-:Y:S01]  /*06c0*/  UISETP.GE.AND UP0, UPT, UR6, 0x1, UPT ;  /* 0x000000010600788c */ /* 0x001fe2000bf06270 */
[----:B------:R-:W-:Y:S02]  /*06d0*/  CS2R R30, SRZ ;  /* 0x00000000001e7805 */ /* 0x000fe4000001ff00 */
[----:B------:R-:W-:Y:S01]  /*06e0*/  CS2R R28, SRZ ;  /* 0x00000000001c7805 */ /* 0x000fe2000001ff00 */
[----:B------:R1:W-:Y:S01]  /*06f0*/  STL.128 [R1+0x50], RZ ;  /* 0x000050ff01007387 */ /* 0x0003e20000100c00 */
[----:B------:R-:W-:Y:S02]  /*0700*/  CS2R R34, SRZ ;  /* 0x0000000000227805 */ /* 0x000fe4000001ff00 */
[----:B------:R-:W-:Y:S02]  /*0710*/  CS2R R32, SRZ ;  /* 0x0000000000207805 */ /* 0x000fe4000001ff00 */
[----:B------:R-:W-:Y:S01]  /*0720*/  CS2R R38, SRZ ;  /* 0x0000000000267805 */ /* 0x000fe2000001ff00 */
[----:B------:R1:W-:Y:S01]  /*0730*/  STL.128 [R1+0x60], RZ ;  /* 0x000060ff01007387 */ /* 0x0003e20000100c00 */
[----:B------:R-:W-:-:S02]  /*0740*/  CS2R R36, SRZ ;  /* 0x0000000000247805 */ /* 0x000fc4000001ff00 */
        /* <DEDUP_REMOVED lines=42> */
[----:B------:R1:W-:Y:S04]  /*09f0*/  STL.128 [R1+0x110], RZ ;  /* 0x000110ff01007387 */ /* 0x0003e80000100c00 */
[----:B------:R1:W-:Y:S04]  /*0a00*/  STL.128 [R1+0x120], RZ ;  /* 0x000120ff01007387 */ /* 0x0003e80000100c00 */
[----:B------:R1:W-:Y:S04]  /*0a10*/  STL.128 [R1+0x130], RZ ;  /* 0x000130ff01007387 */ /* 0x0003e80000100c00 */
[----:B------:R1:W-:Y:S04]  /*0a20*/  STL.128 [R1+0x140], RZ ;  /* 0x000140ff01007387 */ /* 0x0003e80000100c00 */
[----:B------:R1:W-:Y:S04]  /*0a30*/  STL.128 [R1+0x150], RZ ;  /* 0x000150ff01007387 */ /* 0x0003e80000100c00 */
[----:B------:R1:W-:Y:S04]  /*0a40*/  STL.128 [R1+0x160], RZ ;  /* 0x000160ff01007387 */ /* 0x0003e80000100c00 */
[----:B------:R1:W-:Y:S04]  /*0a50*/  STL.128 [R1+0x170], RZ ;  /* 0x000170ff01007387 */ /* 0x0003e80000100c00 */
[----:B------:R1:W-:Y:S01]  /*0a60*/  STL.128 [R1+0x180], RZ ;  /* 0x000180ff01007387 */ /* 0x0003e20000100c00 */
[----:B------:R-:W-:Y:S05]  /*0a70*/  BRA.U !UP0, `(.L_x_26) ;  /* 0x0000000508207547 */ /* 0x000fea000b800000 */
[----:B------:R-:W-:-:S07]  /*0a80*/  IMAD.MOV.U32 R13, RZ, RZ, RZ ;  /* 0x000000ffff0d7224 */ /* 0x000fce00078e00ff */
.L_x_31:
[----:B0-----:R-:W0:Y:S01]  /*0a90*/  LDC.64 R4, c[0x0][0x398] ;  /* 0x0000e600ff047b82 */ /* 0x001e220000000a00 */
[----:B------:R-:W2:Y:S07]  /*0aa0*/  LDCU UR6, c[0x0][0x3a0] ;  /* 0x00007400ff0677ac */ /* 0x000eae0008000800 */
[----:B------:R-:W3:Y:S01]  /*0ab0*/  LDC.64 R8, c[0x0][0x390] ;  /* 0x0000e400ff087b82 */ /* 0x000ee20000000a00 */
[----:B0-----:R-:W-:-:S06]  /*0ac0*/  IMAD.WIDE.U32 R4, R13, 0x4, R4 ;  /* 0x000000040d047825 */ /* 0x001fcc00078e0004 */
[----:B------:R-:W3:Y:S02]  /*0ad0*/  LDG.E R5, desc[UR4][R4.64] ;  /* 0x0000000404057981 */ /* 0x000ee4000c1e1900 */
[----:B---3--:R-:W-:-:S05]  /*0ae0*/  IMAD.WIDE R8, R5, 0x28, R8 ;  /* 0x0000002805087825 */ /* 0x008fca00078e0208 */
[----:B------:R-:W3:Y:S01]  /*0af0*/  LDG.E.U8 R0, desc[UR4][R8.64] ;  /* 0x0000000408007981 */ /* 0x000ee2000c1e1100 */
[----:B------:R-:W-:Y:S01]  /*0b00*/  VIADD R13, R13, 0x1 ;  /* 0x000000010d0d7836 */ /* 0x000fe20000000000 */
[----:B------:R-:W-:-:S04]  /*0b10*/  CS2R R6, SRZ ;  /* 0x0000000000067805 */ /* 0x000fc8000001ff00 */
[----:B--2---:R-:W-:Y:S02]  /*0b20*/  ISETP.NE.AND P0, PT, R13, UR6, PT ;  /* 0x000000060d007c0c */ /* 0x004fe4000bf05270 */
[----:B---3--:R-:W-:-:S13]  /*0b30*/  ISETP.NE.AND P1, PT, R0, RZ, PT ;  /* 0x000000ff0000720c */ /* 0x008fda0003f25270 */
[----:B------:R-:W-:Y:S05]  /*0b40*/  @P1 BRA `(.L_x_27) ;  /* 0x0000000000541947 */ /* 0x000fea0003800000 */
[----:B------:R-:W-:Y:S01]  /*0b50*/  BSSY.RECONVERGENT B0, `(.L_x_27) ;  /* 0x0000014000007945 */ /* 0x000fe20003800200 */
[----:B------:R-:W-:-:S07]  /*0b60*/  CS2R R6, SRZ ;  /* 0x0000000000067805 */ /* 0x000fce000001ff00 */
.L_x_28:
        /* <DEDUP_REMOVED lines=19> */
.L_x_27:
[----:B------:R-:W-:-:S04]  /*0ca0*/  IMAD.WIDE.U32 R8, R6, 0x28, R8 ;  /* 0x0000002806087825 */ /* 0x000fc800078e0008 */
[----:B------:R-:W-:-:S04]  /*0cb0*/  IMAD R7, R7, 0x28, RZ ;  /* 0x0000002807077824 */ /* 0x000fc800078e02ff */
[----:B------:R-:W-:-:S05]  /*0cc0*/  IMAD.IADD R9, R9, 0x1, R7 ;  /* 0x0000000109097824 */ /* 0x000fca00078e0207 */
[----:B------:R-:W2:Y:S01]  /*0cd0*/  LDG.E R0, desc[UR4][R8.64+0x18] ;  /* 0x0000180408007981 */ /* 0x000ea2000c1e1900 */
[----:B------:R-:W-:Y:S01]  /*0ce0*/  BSSY.RECONVERGENT B0, `(.L_x_29) ;  /* 0x0000007000007945 */ /* 0x000fe20003800200 */
[----:B--2---:R-:W-:-:S13]  /*0cf0*/  ISETP.GT.U32.AND P1, PT, R0, 0x63, PT ;  /* 0x000000630000780c */ /* 0x004fda0003f24070 */
[----:B------:R-:W-:Y:S05]  /*0d00*/  @P1 BRA `(.L_x_30) ;  /* 0x0000000000101947 */ /* 0x000fea0003800000 */
[----:B------:R-:W-:-:S05]  /*0d10*/  IMAD R0, R0, 0x4, R1 ;  /* 0x0000000400007824 */ /* 0x000fca00078e0201 */
[----:B------:R-:W2:Y:S02]  /*0d20*/  LDL R4, [R0] ;  /* 0x0000000000047983 */ /* 0x000ea40000100800 */
[----:B--2---:R-:W-:-:S05]  /*0d30*/  VIADD R5, R4, 0x1 ;  /* 0x0000000104057836 */ /* 0x004fca0000000000 */
[----:B------:R0:W-:Y:S02]  /*0d40*/  STL [R0], R5 ;  /* 0x0000000500007387 */ /* 0x0001e40000100800 */
.L_x_30:
[----:B------:R-:W-:Y:S05]  /*0d50*/  BSYNC.RECONVERGENT B0 ;  /* 0x0000000000007941 */ /* 0x000fea0003800200 */
.L_x_29:
[----:B------:R-:W-:Y:S05]  /*0d60*/  @P0 BRA `(.L_x_31) ;  /* 0xfffffffc00480947 */ /* 0x000fea000383ffff */
[----:B------:R2:W5:Y:S04]  /*0d70*/  LDL.128 R100, [R1] ;  /* 0x0000000001647983 */ /* 0x0005680000100c00 */
[----:B------:R2:W5:Y:S04]  /*0d80*/  LDL.128 R96, [R1+0x10] ;  /* 0x0000100001607983 */ /* 0x0005680000100c00 */
        /* <DEDUP_REMOVED lines=22> */
[----:B0-----:R2:W5:Y:S02]  /*0ef0*/  LDL.128 R4, [R1+0x180] ;  /* 0x0001800001047983 */ /* 0x0015640000100c00 */
.L_x_26:
[----:B-----5:R-:W-:Y:S01]  /*0f00*/  VIMNMX R100, PT, PT, RZ, R100, !PT ;  /* 0x00000064ff647248 */ /* 0x020fe20007fe0100 */
[----:B------:R-:W0:Y:S03]  /*0f10*/  S2UR UR6, SR_CTAID.X ;  /* 0x00000000000679c3 */ /* 0x000e260000002500 */
[----:B------:R-:W-:Y:S02]  /*0f20*/  VIMNMX R3, PT, PT, R100, R101, !PT ;  /* 0x0000006564037248 */ /* 0x000fe40007fe0100 */
[----:B------:R-:W-:Y:S02]  /*0f30*/  ISETP.GT.AND P0, PT, R101, R100, PT ;  /* 0x000000646500720c */ /* 0x000fe40003f04270 */
[----:B------:R-:W-:Y:S02]  /*0f40*/  VIMNMX R2, PT, PT, R3, R102, !PT ;  /* 0x0000006603027248 */ /* 0x000fe40007fe0100 */
[----:B------:R-:W-:-:S02]  /*0f50*/  ISETP.GT.AND P1, PT, R102, R3, PT ;  /* 0x000000036600720c */ /* 0x000fc40003f24270 */
[----:B------:R-:W-:Y:S02]  /*0f60*/  SEL R0, RZ, 0x1, !P0 ;  /* 0x00000001ff007807 */ /* 0x000fe40004000000 */
[----:B------:R-:W-:Y:S02]  /*0f70*/  VIMNMX R3, PT, PT, R2, R103, !PT ;  /* 0x0000006702037248 */ /* 0x000fe40007fe0100 */
[----:B------:R-:W-:Y:S02]  /*0f80*/  ISETP.GT.AND P0, PT, R103, R2, PT ;  /* 0x000000026700720c */ /* 0x000fe40003f04270 */
[----:B------:R-:W-:Y:S02]  /*0f90*/  SEL R0, R0, 0x2, !P1 ;  /* 0x0000000200007807 */ /* 0x000fe40004800000 */
[----:B------:R-:W-:Y:S02]  /*0fa0*/  VIMNMX R2, PT, PT, R3, R96, !PT ;  /* 0x0000006003027248 */ /* 0x000fe40007fe0100 */
[----:B------:R-:W-:-:S02]  /*0fb0*/  ISETP.GT.AND P1, PT, R96, R3, PT ;  /* 0x000000036000720c */ /* 0x000fc40003f24270 */
[----:B------:R-:W-:Y:S02]  /*0fc0*/  SEL R0, R0, 0x3, !P0 ;  /* 0x0000000300007807 */ /* 0x000fe40004000000 */
        /* <DEDUP_REMOVED lines=263> */
[----:B------:R-:W-:Y:S01]  /*2040*/  SEL R0, R0, 0x5b, !P0 ;  /* 0x0000005b00007807 */ /* 0x000fe20004000000 */
[----:B------:R-:W0:Y:S01]  /*2050*/  LDC R8, c[0x0][0x360] ;  /* 0x0000d800ff087b82 */ /* 0x000e220000000800 */
[----:B------:R-:W-:Y:S02]  /*2060*/  VIMNMX R3, PT, PT, R2, R9, !PT ;  /* 0x0000000902037248 */ /* 0x000fe40007fe0100 */
[----:B------:R-:W-:Y:S02]  /*2070*/  ISETP.GT.AND P0, PT, R9, R2, PT ;  /* 0x000000020900720c */ /* 0x000fe40003f04270 */
[----:B------:R-:W-:Y:S01]  /*2080*/  SEL R0, R0, 0x5c, !P1 ;  /* 0x0000005c00007807 */ /* 0x000fe20004800000 */
[----:B------:R-:W0:Y:S01]  /*2090*/  S2R R9, SR_TID.X ;  /* 0x0000000000097919 */ /* 0x000e220000002100 */
[----:B------:R-:W-:Y:S02]  /*20a0*/  VIMNMX R2, PT, PT, R3, R10, !PT ;  /* 0x0000000a03027248 */ /* 0x000fe40007fe0100 */
[----:B------:R-:W-:-:S02]  /*20b0*/  ISETP.GT.AND P1, PT, R10, R3, PT ;  /* 0x000000030a00720c */ /* 0x000fc40003f24270 */
[----:B------:R-:W-:Y:S02]  /*20c0*/  SEL R0, R0, 0x5d, !P0 ;  /* 0x0000005d00007807 */ /* 0x000fe40004000000 */
[----:B------:R-:W-:Y:S02]  /*20d0*/  VIMNMX R3, PT, PT, R2, R11, !PT ;  /* 0x0000000b02037248 */ /* 0x000fe40007fe0100 */
[----:B------:R-:W-:Y:S02]  /*20e0*/  ISETP.GT.AND P0, PT, R11, R2, PT ;  /* 0x000000020b00720c */ /* 0x000fe40003f04270 */
[----:B------:R-:W-:Y:S02]  /*20f0*/  SEL R0, R0, 0x5e, !P1 ;  /* 0x0000005e00007807 */ /* 0x000fe40004800000 */
[----:B------:R-:W-:Y:S02]  /*2100*/  ISETP.GT.AND P1, PT, R4, R3, PT ;  /* 0x000000030400720c */ /* 0x000fe40003f24270 */
[----:B------:R-:W-:-:S02]  /*2110*/  VIMNMX R4, PT, PT, R3, R4, !PT ;  /* 0x0000000403047248 */ /* 0x000fc40007fe0100 */
[----:B------:R-:W-:Y:S02]  /*2120*/  SEL R0, R0, 0x5f, !P0 ;  /* 0x0000005f00007807 */ /* 0x000fe40004000000 */
[----:B------:R-:W-:Y:S02]  /*2130*/  VIMNMX R3, PT, PT, R4, R5, !PT ;  /* 0x0000000504037248 */ /* 0x000fe40007fe0100 */
[----:B------:R-:W-:Y:S02]  /*2140*/  ISETP.GT.AND P0, PT, R5, R4, PT ;  /* 0x000000040500720c */ /* 0x000fe40003f04270 */
[----:B------:R-:W-:Y:S01]  /*2150*/  SEL R0, R0, 0x60, !P1 ;  /* 0x0000006000007807 */ /* 0x000fe20004800000 */
[----:B------:R-:W3:Y:S01]  /*2160*/  LDC.64 R4, c[0x0][0x3b0] ;  /* 0x0000ec00ff047b82 */ /* 0x000ee20000000a00 */
[----:B------:R-:W-:Y:S02]  /*2170*/  ISETP.GT.AND P1, PT, R6, R3, PT ;  /* 0x000000030600720c */ /* 0x000fe40003f24270 */
[----:B------:R-:W-:-:S02]  /*2180*/  VIMNMX R6, PT, PT, R3, R6, !PT ;  /* 0x0000000603067248 */ /* 0x000fc40007fe0100 */
[----:B------:R-:W-:Y:S02]  /*2190*/  SEL R0, R0, 0x61, !P0 ;  /* 0x0000006100007807 */ /* 0x000fe40004000000 */
[----:B------:R-:W-:Y:S01]  /*21a0*/  ISETP.GT.AND P0, PT, R7, R6, PT ;  /* 0x000000060700720c */ /* 0x000fe20003f04270 */
[----:B0-----:R-:W-:Y:S01]  /*21b0*/  IMAD R7, R8, UR6, R9 ;  /* 0x0000000608077c24 */ /* 0x001fe2000f8e0209 */
[----:B------:R-:W-:-:S04]  /*21c0*/  SEL R0, R0, 0x62, !P1 ;  /* 0x0000006200007807 */ /* 0x000fc80004800000 */
[----:B------:R-:W-:-:S04]  /*21d0*/  SEL R0, R0, 0x63, !P0 ;  /* 0x0000006300007807 */ /* 0x000fc80004000000 */
[----:B------:R-:W0:Y:S01]  /*21e0*/  I2F.F64.U32 R2, R0 ;  /* 0x0000000000027312 */ /* 0x000e220000201800 */
[----:B---3--:R-:W-:-:S05]  /*21f0*/  IMAD.WIDE R4, R7, 0x8, R4 ;  /* 0x0000000807047825 */ /* 0x008fca00078e0204 */
[----:B0-----:R-:W-:Y:S01]  /*2200*/  STG.E.64 desc[UR4][R4.64], R2 ;  /* 0x0000000204007986 */ /* 0x001fe2000c101b04 */
[----:B------:R-:W-:Y:S05]  /*2210*/  EXIT ;  /* 0x000000000000794d */ /* 0x000fea0003800000 */
        .weak           $__internal_1_$__cuda_sm20_div_rn_f64_full
        .type           $__internal_1_$__cuda_sm20_div_rn_f64_full,@function
        .size           $__internal_1_$__cuda_sm20_div_rn_f64_full,(.L_x_39 - $__internal_1_$__cuda_sm20_div_rn_f64_full)
$__internal_1_$__cuda_sm20_div_rn_f64_full:
[C---:B------:R-:W-:Y:S01]  /*2220*/  FSETP.GEU.AND P0, PT, |R7|.reuse, 1.469367938527859385e-39, PT ;  /* 0x001000000700780b */ /* 0x040fe20003f0e200 */
[--C-:B------:R-:W-:Y:S01]  /*2230*/  IMAD.MOV.U32 R2, RZ, RZ, R6.reuse ;  /* 0x000000ffff027224 */ /* 0x100fe200078e0006 */
[----:B------:R-:W-:Y:S01]  /*2240*/  LOP3.LUT R4, R7, 0x800fffff, RZ, 0xc0, !PT ;  /* 0x800fffff07047812 */ /* 0x000fe200078ec0ff */
[----:B------:R-:W-:Y:S01]  /*2250*/  IMAD.MOV.U32 R3, RZ, RZ, R7 ;  /* 0x000000ffff037224 */ /* 0x000fe200078e0007 */
[C---:B------:R-:W-:Y:S01]  /*2260*/  FSETP.GEU.AND P2, PT, |R15|.reuse, 1.469367938527859385e-39, PT ;  /* 0x001000000f00780b */ /* 0x040fe20003f4e200 */
[----:B------:R-:W-:Y:S01]  /*2270*/  IMAD.MOV.U32 R8, RZ, RZ, 0x1 ;  /* 0x00000001ff087424 */ /* 0x000fe200078e00ff */
[----:B------:R-:W-:Y:S01]  /*2280*/  LOP3.LUT R5, R4, 0x3ff00000, RZ, 0xfc, !PT ;  /* 0x3ff0000004057812 */ /* 0x000fe200078efcff */
[----:B------:R-:W-:Y:S01]  /*2290*/  IMAD.MOV.U32 R4, RZ, RZ, R6 ;  /* 0x000000ffff047224 */ /* 0x000fe200078e0006 */
[----:B------:R-:W-:Y:S01]  /*22a0*/  LOP3.LUT R21, R15, 0x7ff00000, RZ, 0xc0, !PT ;  /* 0x7ff000000f157812 */ /* 0x000fe200078ec0ff */
[----:B------:R-:W-:Y:S01]  /*22b0*/  IMAD.MOV.U32 R19, RZ, RZ, 0x1ca00000 ;  /* 0x1ca00000ff137424 */ /* 0x000fe200078e00ff */
[----:B------:R-:W-:Y:S01]  /*22c0*/  LOP3.LUT R16, R7, 0x7ff00000, RZ, 0xc0, !PT ;  /* 0x7ff0000007107812 */ /* 0x000fe200078ec0ff */
[----:B------:R-:W-:Y:S02]  /*22d0*/  BSSY.RECONVERGENT B1, `(.L_x_32) ;  /* 0x000004e000017945 */ /* 0x000fe40003800200 */
[----:B------:R-:W-:Y:S01]  /*22e0*/  @!P0 DMUL R4, R2, 8.98846567431157953865e+307 ;  /* 0x7fe0000002048828 */ /* 0x000fe20000000000 */
[----:B------:R-:W-:Y:S01]  /*22f0*/  ISETP.GE.U32.AND P1, PT, R21, R16, PT ;  /* 0x000000101500720c */ /* 0x000fe20003f26070 */
[----:B------:R-:W-:-:S02]  /*2300*/  IMAD.MOV.U32 R17, RZ, RZ, R21 ;  /* 0x000000ffff117224 */ /* 0x000fc400078e0015 */
[----:B------:R-:W-:Y:S02]  /*2310*/  @!P2 LOP3.LUT R6, R3, 0x7ff00000, RZ, 0xc0, !PT ;  /* 0x7ff000000306a812 */ /* 0x000fe400078ec0ff */
[----:B------:R-:W0:Y:S01]  /*2320*/  MUFU.RCP64H R9, R5 ;  /* 0x0000000500097308 */ /* 0x000e220000001800 */
[----:B------:R-:W-:Y:S02]  /*2330*/  SEL R7, R19, 0x63400000, !P1 ;  /* 0x6340000013077807 */ /* 0x000fe40004800000 */
[----:B------:R-:W-:Y:S01]  /*2340*/  @!P2 ISETP.GE.U32.AND P3, PT, R21, R6, PT ;  /* 0x000000061500a20c */ /* 0x000fe20003f66070 */
[----:B------:R-:W-:Y:S01]  /*2350*/  IMAD.MOV.U32 R6, RZ, RZ, R14 ;  /* 0x000000ffff067224 */ /* 0x000fe200078e000e */
[----:B------:R-:W-:Y:S02]  /*2360*/  LOP3.LUT R7, R7, 0x800fffff, R15, 0xf8, !PT ;  /* 0x800fffff07077812 */ /* 0x000fe400078ef80f */
[----:B------:R-:W-:-:S05]  /*2370*/  @!P0 LOP3.LUT R16, R5, 0x7ff00000, RZ, 0xc0, !PT ;  /* 0x7ff0000005108812 */ /* 0x000fca00078ec0ff */
[----:B------:R-:W-:Y:S01]  /*2380*/  VIADD R22, R16, 0xffffffff ;  /* 0xffffffff10167836 */ /* 0x000fe20000000000 */
[----:B0-----:R-:W-:-:S08]  /*2390*/  DFMA R10, R8, -R4, 1 ;  /* 0x3ff00000080a742b */ /* 0x001fd00000000804 */
[----:B------:R-:W-:-:S08]  /*23a0*/  DFMA R10, R10, R10, R10 ;  /* 0x0000000a0a0a722b */ /* 0x000fd0000000000a */
[----:B------:R-:W-:Y:S01]  /*23b0*/  DFMA R10, R8, R10, R8 ;  /* 0x0000000a080a722b */ /* 0x000fe20000000008 */
[----:B------:R-:W-:Y:S01]  /*23c0*/  @!P2 SEL R9, R19, 0x63400000, !P3 ;  /* 0x634000001309a807 */ /* 0x000fe20005800000 */
[----:B------:R-:W-:-:S03]  /*23d0*/  @!P2 IMAD.MOV.U32 R8, RZ, RZ, RZ ;  /* 0x000000ffff08a224 */ /* 0x000fc600078e00ff */
[----:B------:R-:W-:-:S03]  /*23e0*/  @!P2 LOP3.LUT R9, R9, 0x80000000, R15, 0xf8, !PT ;  /* 0x800000000909a812 */ /* 0x000fc600078ef80f */
[----:B------:R-:W-:Y:S01]  /*23f0*/  DFMA R12, R10, -R4, 1 ;  /* 0x3ff000000a0c742b */ /* 0x000fe20000000804 */
[----:B------:R-:W-:-:S06]  /*2400*/  @!P2 LOP3.LUT R9, R9, 0x100000, RZ, 0xfc, !PT ;  /* 0x001000000909a812 */ /* 0x000fcc00078efcff */
[----:B------:R-:W-:Y:S02]  /*2410*/  @!P2 DFMA R6, R6, 2, -R8 ;  /* 0x400000000606a82b */ /* 0x000fe40000000808 */
[----:B------:R-:W-:-:S08]  /*2420*/  DFMA R12, R10, R12, R10 ;  /* 0x0000000c0a0c722b */ /* 0x000fd0000000000a */
[----:B------:R-:W-:Y:S01]  /*2430*/  @!P2 LOP3.LUT R17, R7, 0x7ff00000, RZ, 0xc0, !PT ;  /* 0x7ff000000711a812 */ /* 0x000fe200078ec0ff */
[----:B------:R-:W-:-:S04]  /*2440*/  DMUL R8, R12, R6 ;  /* 0x000000060c087228 */ /* 0x000fc80000000000 */
[----:B------:R-:W-:-:S04]  /*2450*/  VIADD R20, R17, 0xffffffff ;  /* 0xffffffff11147836 */ /* 0x000fc80000000000 */
[----:B------:R-:W-:Y:S01]  /*2460*/  DFMA R10, R8, -R4, R6 ;  /* 0x80000004080a722b */ /* 0x000fe20000000006 */
[----:B------:R-:W-:-:S04]  /*2470*/  ISETP.GT.U32.AND P0, PT, R20, 0x7feffffe, PT ;  /* 0x7feffffe1400780c */ /* 0x000fc80003f04070 */
[----:B------:R-:W-:-:S03]  /*2480*/  ISETP.GT.U32.OR P0, PT, R22, 0x7feffffe, P0 ;  /* 0x7feffffe1600780c */ /* 0x000fc60000704470 */
[----:B------:R-:W-:-:S10]  /*2490*/  DFMA R12, R12, R10, R8 ;  /* 0x0000000a0c0c722b */ /* 0x000fd40000000008 */
[----:B------:R-:W-:Y:S05]  /*24a0*/  @P0 BRA `(.L_x_33) ;  /* 0x00000000006c0947 */ /* 0x000fea0003800000 */
[----:B------:R-:W-:-:S04]  /*24b0*/  LOP3.LUT R10, R3, 0x7ff00000, RZ, 0xc0, !PT ;  /* 0x7ff00000030a7812 */ /* 0x000fc800078ec0ff */
[CC--:B------:R-:W-:Y:S02]  /*24c0*/  VIADDMNMX R8, R21.reuse, -R10.reuse, 0xb9600000, !PT ;  /* 0xb960000015087446 */ /* 0x0c0fe4000780090a */
[----:B------:R-:W-:Y:S01]  /*24d0*/  ISETP.GE.U32.AND P0, PT, R21, R10, PT ;  /* 0x0000000a1500720c */ /* 0x000fe20003f06070 */
[----:B------:R-:W-:Y:S01]  /*24e0*/  IMAD.MOV.U32 R10, RZ, RZ, RZ ;  /* 0x000000ffff0a7224 */ /* 0x000fe200078e00ff */
[----:B------:R-:W-:Y:S02]  /*24f0*/  VIMNMX R8, PT, PT, R8, 0x46a00000, PT ;  /* 0x46a0000008087848 */ /* 0x000fe40003fe0100 */
[----:B------:R-:W-:-:S05]  /*2500*/  SEL R19, R19, 0x63400000, !P0 ;  /* 0x6340000013137807 */ /* 0x000fca0004000000 */
[----:B------:R-:W-:-:S04]  /*2510*/  IMAD.IADD R14, R8, 0x1, -R19 ;  /* 0x00000001080e7824 */ /* 0x000fc800078e0a13 */
        /* <DEDUP_REMOVED lines=20> */
.L_x_33:
        /* <DEDUP_REMOVED lines=16> */
.L_x_36:
[----:B------:R-:W-:Y:S01]  /*2760*/  LOP3.LUT R9, R3, 0x80000, RZ, 0xfc, !PT ;  /* 0x0008000003097812 */ /* 0x000fe200078efcff */
[----:B------:R-:W-:Y:S01]  /*2770*/  IMAD.MOV.U32 R8, RZ, RZ, R2 ;  /* 0x000000ffff087224 */ /* 0x000fe200078e0002 */
[----:B------:R-:W-:Y:S06]  /*2780*/  BRA `(.L_x_34) ;  /* 0x0000000000087947 */ /* 0x000fec0003800000 */
.L_x_35:
[----:B------:R-:W-:Y:S01]  /*2790*/  LOP3.LUT R9, R15, 0x80000, RZ, 0xfc, !PT ;  /* 0x000800000f097812 */ /* 0x000fe200078efcff */
[----:B------:R-:W-:-:S07]  /*27a0*/  IMAD.MOV.U32 R8, RZ, RZ, R14 ;  /* 0x000000ffff087224 */ /* 0x000fce00078e000e */
.L_x_34:
[----:B------:R-:W-:Y:S05]  /*27b0*/  BSYNC.RECONVERGENT B1 ;  /* 0x0000000000017941 */ /* 0x000fea0003800200 */
.L_x_32:
[----:B------:R-:W-:Y:S02]  /*27c0*/  IMAD.MOV.U32 R2, RZ, RZ, R18 ;  /* 0x000000ffff027224 */ /* 0x000fe400078e0012 */
[----:B------:R-:W-:-:S04]  /*27d0*/  IMAD.MOV.U32 R3, RZ, RZ, 0x0 ;  /* 0x00000000ff037424 */ /* 0x000fc800078e00ff */
[----:B------:R-:W-:Y:S05]  /*27e0*/  RET.REL.NODEC R2 `(_Z18predictBatchKernelPdiP12FlatTreeNodePiii8TaskTypeS_) ;  /* 0xffffffd802047950 */ /* 0x000fea0003c3ffff */
.L_x_37:
        /* <DEDUP_REMOVED lines=9> */
.L_x_39:


//--------------------- .nv.shared._Z19calculateGiniKernelPdPiiS_ --------------------------
	.section	.nv.shared._Z19calculateGiniKernelPdPiiS_,"aw",@nobits
	.sectionflags	@""
	.align	4
.nv.shared._Z19calculateGiniKernelPdPiiS_:
	.zero		1424


//--------------------- .nv.shared.reserved.0     --------------------------
	.section	.nv.shared.reserved.0,"aw",@nobits
	.weak		__nv_reservedSMEM_offset_0_alias
	.size		__nv_reservedSMEM_offset_0_alias, 0, 64
	.other		__nv_reservedSMEM_offset_0_alias,@"STO_CUDA_RESERVED_SHARED STV_DEFAULT"
__nv_reservedSMEM_offset_0_alias:
	.zero		0
	.zero		64


//--------------------- .nv.constant0._Z19calculateGiniKernelPdPiiS_ --------------------------
	.section	.nv.constant0._Z19calculateGiniKernelPdPiiS_,"a",@progbits
	.sectionflags	@""
	.align	4
.nv.constant0._Z19calculateGiniKernelPdPiiS_:
	.zero		928


//--------------------- .nv.constant0._Z18predictBatchKernelPdiP12FlatTreeNodePiii8TaskTypeS_ --------------------------
	.section	.nv.constant0._Z18predictBatchKernelPdiP12FlatTreeNodePiii8TaskTypeS_,"a",@progbits
	.sectionflags	@""
	.align	4
.nv.constant0._Z18predictBatchKernelPdiP12FlatTreeNodePiii8TaskTypeS_:
	.zero		952


//--------------------- SYMBOLS --------------------------

	.type		.nv.reservedSmem.offset0,@object
	.size		.nv.reservedSmem.offset0,0x4
	.type		.nv.reservedSmem.cap,@object
	.size		.nv.reservedSmem.cap,0x4
